//
// Generated by NVIDIA NVVM Compiler
//
// Compiler Build ID: CL-36424714
// Cuda compilation tools, release 13.0, V13.0.88
// Based on NVVM 20.0.0
//

.version 9.0
.target sm_100
.address_size 64

	// .globl	_Z14kernelFuncHalfPd
.global .align 4 .b8 __cudart_i2opi_f[24] = {65, 144, 67, 60, 153, 149, 98, 219, 192, 221, 52, 245, 209, 87, 39, 252, 41, 21, 68, 78, 110, 131, 249, 162};

.visible .entry _Z14kernelFuncHalfPd(
	.param .u64 .ptr .align 1 _Z14kernelFuncHalfPd_param_0
)
{


	ret;

}
	// .globl	_Z16kernelFuncDoublePd
.visible .entry _Z16kernelFuncDoublePd(
	.param .u64 .ptr .align 1 _Z16kernelFuncDoublePd_param_0
)
{
	.reg .b64 	%rd<4>;
	.reg .b64 	%fd<9>;

	ld.param.u64 	%rd1, [_Z16kernelFuncDoublePd_param_0];
	cvta.to.global.u64 	%rd2, %rd1;
	ld.global.f64 	%fd1, [%rd2];
	rcp.rz.f64 	%fd2, %fd1;
	sqrt.rm.f64 	%fd3, %fd1;
	sqrt.rn.f64 	%fd4, %fd2;
	sqrt.rp.f64 	%fd5, %fd3;
	sqrt.rz.f64 	%fd6, %fd4;
	min.f64 	%fd7, %fd5, %fd6;
	st.global.f64 	[%rd2], %fd7;
	cvt.rmi.f64.f64 	%fd8, %fd6;
	st.global.f64 	[%rd2+8], %fd8;
	mov.b64 	%rd3, 9221120237041090560;
	st.global.u64 	[%rd2+16], %rd3;
	ret;

}
	// .globl	_Z15kernelFuncFloatPf
.visible .entry _Z15kernelFuncFloatPf(
	.param .u64 .ptr .align 1 _Z15kernelFuncFloatPf_param_0
)
{
	.local .align 4 .b8 	__local_depot2[28];
	.reg .b64 	%SP;
	.reg .b64 	%SPL;
	.reg .pred 	%p<42>;
	.reg .b32 	%r<135>;
	.reg .b32 	%f<117>;
	.reg .b64 	%rd<23>;
	.reg .b64 	%fd<3>;

	mov.u64 	%SPL, __local_depot2;
	ld.param.u64 	%rd10, [_Z15kernelFuncFloatPf_param_0];
	cvta.to.global.u64 	%rd1, %rd10;
	add.u64 	%rd2, %SPL, 0;
	ld.global.f32 	%f1, [%rd1];
	ld.global.f32 	%f2, [%rd1+4];
	mul.f32 	%f30, %f1, 0f3F22F983;
	cvt.rni.s32.f32 	%r128, %f30;
	abs.f32 	%f3, %f1;
	setp.ltu.f32 	%p2, %f3, 0f47CE4780;
	setp.eq.f32 	%p3, %f3, 0f7F800000;
	or.pred  	%p1, %p2, %p3;
	@%p1 bra 	$L__BB2_3;
	mov.b32 	%r120, 0;
$L__BB2_2:
	.pragma "nounroll";
	add.s32 	%r120, %r120, 1;
	setp.ne.s32 	%p4, %r120, 6;
	@%p4 bra 	$L__BB2_2;
$L__BB2_3:
	abs.f32 	%f4, %f2;
	setp.lt.f32 	%p5, %f3, %f4;
	@%p5 bra 	$L__BB2_8;
	mul.f32 	%f5, %f4, 0f4B000000;
	setp.le.f32 	%p6, %f3, %f5;
	@%p6 bra 	$L__BB2_8;
	mov.b32 	%r4, %f3;
	mov.b32 	%r55, %f5;
	and.b32  	%r56, %r55, -8388608;
	and.b32  	%r57, %r55, 8388607;
	or.b32  	%r5, %r57, 1065353216;
	sub.s32 	%r58, %r4, %r56;
	add.s32 	%r59, %r58, 192937984;
	and.b32  	%r122, %r59, -8388608;
	setp.eq.s32 	%p7, %r122, 0;
	@%p7 bra 	$L__BB2_8;
	mov.b32 	%f31, %r5;
	rcp.approx.ftz.f32 	%f6, %f31;
	and.b32  	%r60, %r4, 8388607;
	or.b32  	%r121, %r60, 1065353216;
	neg.f32 	%f7, %f31;
$L__BB2_7:
	min.u32 	%r61, %r122, 192937984;
	add.s32 	%r62, %r121, %r61;
	mov.b32 	%f32, %r62;
	mul.f32 	%f33, %f6, %f32;
	fma.rn.f32 	%f34, %f7, %f33, %f32;
	fma.rn.f32 	%f35, %f34, %f6, %f33;
	fma.rn.f32 	%f36, %f7, %f35, %f32;
	fma.rz.f32 	%f37, %f36, %f6, %f35;
	cvt.rzi.f32.f32 	%f38, %f37;
	fma.rn.f32 	%f39, %f7, %f38, %f32;
	sub.s32 	%r122, %r122, %r61;
	mov.b32 	%r121, %f39;
	setp.ne.s32 	%p8, %r122, 0;
	setp.ne.s32 	%p9, %r121, 0;
	and.pred  	%p10, %p8, %p9;
	@%p10 bra 	$L__BB2_7;
$L__BB2_8:
	mov.b32 	%r12, %f1;
	cvt.rzi.f32.f32 	%f8, %f1;
	mov.b32 	%r63, 2143289344;
	st.global.u32 	[%rd1+8], %r63;
	abs.f32 	%f9, %f8;
	setp.lt.f32 	%p11, %f3, %f9;
	@%p11 bra 	$L__BB2_13;
	mul.f32 	%f10, %f9, 0f4B000000;
	setp.le.f32 	%p12, %f3, %f10;
	@%p12 bra 	$L__BB2_13;
	mov.b32 	%r13, %f3;
	mov.b32 	%r64, %f10;
	and.b32  	%r65, %r64, -8388608;
	and.b32  	%r66, %r64, 8388607;
	or.b32  	%r14, %r66, 1065353216;
	sub.s32 	%r67, %r13, %r65;
	and.b32  	%r68, %r67, -8388608;
	add.s32 	%r124, %r68, 192937984;
	setp.eq.s32 	%p13, %r124, 0;
	@%p13 bra 	$L__BB2_13;
	mov.b32 	%f41, %r14;
	rcp.approx.ftz.f32 	%f11, %f41;
	and.b32  	%r69, %r13, 8388607;
	or.b32  	%r123, %r69, 1065353216;
	neg.f32 	%f12, %f41;
$L__BB2_12:
	min.u32 	%r70, %r124, 192937984;
	add.s32 	%r71, %r123, %r70;
	mov.b32 	%f42, %r71;
	mul.f32 	%f43, %f11, %f42;
	fma.rn.f32 	%f44, %f12, %f43, %f42;
	fma.rn.f32 	%f45, %f44, %f11, %f43;
	fma.rn.f32 	%f46, %f12, %f45, %f42;
	fma.rz.f32 	%f47, %f46, %f11, %f45;
	cvt.rzi.f32.f32 	%f48, %f47;
	fma.rn.f32 	%f49, %f12, %f48, %f42;
	sub.s32 	%r124, %r124, %r70;
	mov.b32 	%r123, %f49;
	setp.ne.s32 	%p14, %r124, 0;
	setp.ne.s32 	%p15, %r123, 0;
	and.pred  	%p16, %p14, %p15;
	@%p16 bra 	$L__BB2_12;
$L__BB2_13:
	cvt.rn.f32.s32 	%f51, %r128;
	setp.ltu.f32 	%p17, %f3, 0f47CE4780;
	fma.rn.f32 	%f52, %f51, 0fBFC90FDA, %f1;
	fma.rn.f32 	%f53, %f51, 0fB3A22168, %f52;
	fma.rn.f32 	%f115, %f51, 0fA7C234C5, %f53;
	@%p17 bra 	$L__BB2_21;
	setp.neu.f32 	%p18, %f3, 0f7F800000;
	@%p18 bra 	$L__BB2_16;
	mov.f32 	%f56, 0f00000000;
	mul.rn.f32 	%f115, %f1, %f56;
	mov.b32 	%r128, 0;
	bra.uni 	$L__BB2_21;
$L__BB2_16:
	shl.b32 	%r73, %r12, 8;
	or.b32  	%r21, %r73, -2147483648;
	mov.b64 	%rd22, 0;
	mov.b32 	%r125, 0;
	mov.u64 	%rd20, __cudart_i2opi_f;
	mov.u64 	%rd21, %rd2;
$L__BB2_17:
	.pragma "nounroll";
	ld.global.nc.u32 	%r74, [%rd20];
	mad.wide.u32 	%rd14, %r74, %r21, %rd22;
	shr.u64 	%rd22, %rd14, 32;
	st.local.u32 	[%rd21], %rd14;
	add.s32 	%r125, %r125, 1;
	add.s64 	%rd21, %rd21, 4;
	add.s64 	%rd20, %rd20, 4;
	setp.ne.s32 	%p19, %r125, 6;
	@%p19 bra 	$L__BB2_17;
	shr.u32 	%r75, %r12, 23;
	st.local.u32 	[%rd2+24], %rd22;
	and.b32  	%r24, %r75, 31;
	and.b32  	%r76, %r75, 224;
	add.s32 	%r77, %r76, -128;
	shr.u32 	%r78, %r77, 5;
	mul.wide.u32 	%rd15, %r78, 4;
	sub.s64 	%rd9, %rd2, %rd15;
	ld.local.u32 	%r126, [%rd9+24];
	ld.local.u32 	%r127, [%rd9+20];
	setp.eq.s32 	%p20, %r24, 0;
	@%p20 bra 	$L__BB2_20;
	shf.l.wrap.b32 	%r126, %r127, %r126, %r24;
	ld.local.u32 	%r79, [%rd9+16];
	shf.l.wrap.b32 	%r127, %r79, %r127, %r24;
$L__BB2_20:
	shr.u32 	%r80, %r126, 30;
	shf.l.wrap.b32 	%r81, %r127, %r126, 2;
	shl.b32 	%r82, %r127, 2;
	shr.u32 	%r83, %r81, 31;
	add.s32 	%r84, %r83, %r80;
	neg.s32 	%r85, %r84;
	setp.lt.s32 	%p21, %r12, 0;
	selp.b32 	%r128, %r85, %r84, %p21;
	xor.b32  	%r86, %r81, %r12;
	shr.s32 	%r87, %r81, 31;
	xor.b32  	%r88, %r87, %r81;
	xor.b32  	%r89, %r87, %r82;
	cvt.u64.u32 	%rd16, %r88;
	shl.b64 	%rd17, %rd16, 32;
	cvt.u64.u32 	%rd18, %r89;
	or.b64  	%rd19, %rd17, %rd18;
	cvt.rn.f64.s64 	%fd1, %rd19;
	mul.f64 	%fd2, %fd1, 0d3BF921FB54442D19;
	cvt.rn.f32.f64 	%f54, %fd2;
	neg.f32 	%f55, %f54;
	setp.lt.s32 	%p22, %r86, 0;
	selp.f32 	%f115, %f55, %f54, %p22;
$L__BB2_21:
	mul.f32 	%f57, %f115, %f115;
	fma.rn.f32 	%f58, %f57, 0f37CBAC00, 0fBAB607ED;
	fma.rn.f32 	%f59, %f58, %f57, 0f3D2AAABB;
	fma.rn.f32 	%f60, %f59, %f57, 0fBEFFFFFF;
	fma.rn.f32 	%f61, %f60, %f57, 0f3F800000;
	fma.rn.f32 	%f62, %f57, %f115, 0f00000000;
	fma.rn.f32 	%f63, %f57, 0fB94D4153, 0f3C0885E4;
	fma.rn.f32 	%f64, %f63, %f57, 0fBE2AAAA8;
	fma.rn.f32 	%f65, %f64, %f62, %f115;
	and.b32  	%r91, %r128, 1;
	setp.eq.b32 	%p23, %r91, 1;
	selp.f32 	%f66, %f61, %f65, %p23;
	and.b32  	%r92, %r128, 2;
	setp.eq.s32 	%p24, %r92, 0;
	neg.f32 	%f67, %f66;
	selp.f32 	%f17, %f66, %f67, %p24;
	@%p1 bra 	$L__BB2_24;
	mov.b32 	%r129, 0;
$L__BB2_23:
	.pragma "nounroll";
	add.s32 	%r129, %r129, 1;
	setp.ne.s32 	%p25, %r129, 6;
	@%p25 bra 	$L__BB2_23;
$L__BB2_24:
	abs.f32 	%f18, %f17;
	setp.lt.f32 	%p26, %f3, %f18;
	@%p26 bra 	$L__BB2_29;
	mul.f32 	%f19, %f18, 0f4B000000;
	setp.le.f32 	%p27, %f3, %f19;
	@%p27 bra 	$L__BB2_29;
	mov.b32 	%r35, %f3;
	mov.b32 	%r94, %f19;
	and.b32  	%r95, %r94, -8388608;
	and.b32  	%r96, %r94, 8388607;
	or.b32  	%r36, %r96, 1065353216;
	sub.s32 	%r97, %r35, %r95;
	add.s32 	%r98, %r97, 192937984;
	and.b32  	%r131, %r98, -8388608;
	setp.eq.s32 	%p28, %r131, 0;
	@%p28 bra 	$L__BB2_29;
	mov.b32 	%f68, %r36;
	rcp.approx.ftz.f32 	%f20, %f68;
	and.b32  	%r99, %r35, 8388607;
	or.b32  	%r130, %r99, 1065353216;
	neg.f32 	%f21, %f68;
$L__BB2_28:
	min.u32 	%r100, %r131, 192937984;
	add.s32 	%r101, %r130, %r100;
	mov.b32 	%f69, %r101;
	mul.f32 	%f70, %f20, %f69;
	fma.rn.f32 	%f71, %f21, %f70, %f69;
	fma.rn.f32 	%f72, %f71, %f20, %f70;
	fma.rn.f32 	%f73, %f21, %f72, %f69;
	fma.rz.f32 	%f74, %f73, %f20, %f72;
	cvt.rzi.f32.f32 	%f75, %f74;
	fma.rn.f32 	%f76, %f21, %f75, %f69;
	sub.s32 	%r131, %r131, %r100;
	mov.b32 	%r130, %f76;
	setp.ne.s32 	%p29, %r131, 0;
	setp.ne.s32 	%p30, %r130, 0;
	and.pred  	%p31, %p29, %p30;
	@%p31 bra 	$L__BB2_28;
$L__BB2_29:
	setp.lt.f32 	%p32, %f3, %f9;
	@%p32 bra 	$L__BB2_34;
	mul.f32 	%f22, %f9, 0f4B000000;
	setp.le.f32 	%p33, %f3, %f22;
	@%p33 bra 	$L__BB2_34;
	mov.b32 	%r43, %f3;
	mov.b32 	%r102, %f22;
	and.b32  	%r103, %r102, -8388608;
	and.b32  	%r104, %r102, 8388607;
	or.b32  	%r44, %r104, 1065353216;
	sub.s32 	%r105, %r43, %r103;
	and.b32  	%r106, %r105, -8388608;
	add.s32 	%r133, %r106, 192937984;
	setp.eq.s32 	%p34, %r133, 0;
	@%p34 bra 	$L__BB2_34;
	mov.b32 	%f78, %r44;
	rcp.approx.ftz.f32 	%f23, %f78;
	and.b32  	%r107, %r43, 8388607;
	or.b32  	%r132, %r107, 1065353216;
	neg.f32 	%f24, %f78;
$L__BB2_33:
	min.u32 	%r108, %r133, 192937984;
	add.s32 	%r109, %r132, %r108;
	mov.b32 	%f79, %r109;
	mul.f32 	%f80, %f23, %f79;
	fma.rn.f32 	%f81, %f24, %f80, %f79;
	fma.rn.f32 	%f82, %f81, %f23, %f80;
	fma.rn.f32 	%f83, %f24, %f82, %f79;
	fma.rz.f32 	%f84, %f83, %f23, %f82;
	cvt.rzi.f32.f32 	%f85, %f84;
	fma.rn.f32 	%f86, %f24, %f85, %f79;
	sub.s32 	%r133, %r133, %r108;
	mov.b32 	%r132, %f86;
	setp.ne.s32 	%p35, %r133, 0;
	setp.ne.s32 	%p36, %r132, 0;
	and.pred  	%p37, %p35, %p36;
	@%p37 bra 	$L__BB2_33;
$L__BB2_34:
	@%p1 bra 	$L__BB2_37;
	mov.b32 	%r134, 0;
$L__BB2_36:
	.pragma "nounroll";
	add.s32 	%r134, %r134, 1;
	setp.ne.s32 	%p38, %r134, 6;
	@%p38 bra 	$L__BB2_36;
$L__BB2_37:
	st.global.f32 	[%rd1+8], %f8;
	cos.approx.f32 	%f88, %f1;
	mul.f32 	%f89, %f88, 0f40549A78;
	ex2.approx.f32 	%f90, %f89;
	mul.f32 	%f91, %f90, 0f3FB8AA3B;
	ex2.approx.f32 	%f92, %f91;
	sqrt.rm.f32 	%f93, %f92;
	sqrt.rp.f32 	%f94, %f93;
	sin.approx.f32 	%f95, %f94;
	sin.approx.f32 	%f96, %f95;
	sin.approx.f32 	%f97, %f96;
	cos.approx.f32 	%f98, %f96;
	div.approx.f32 	%f99, %f97, %f98;
	min.f32 	%f100, %f94, %f99;
	st.global.f32 	[%rd1], %f100;
	cvt.rmi.f32.f32 	%f101, %f99;
	st.global.f32 	[%rd1+4], %f101;
	mov.f32 	%f102, 0f7FC00000;
	abs.f32 	%f25, %f102;
	setp.lt.f32 	%p39, %f25, 0f00800000;
	mul.f32 	%f103, %f102, 0f4B800000;
	selp.f32 	%f26, %f103, 0f7FC00000, %p39;
	mov.b32 	%r53, %f26;
	add.s32 	%r111, %r53, -8388608;
	setp.gt.u32 	%p40, %r111, 2130706431;
	@%p40 bra 	$L__BB2_39;
	setp.lt.f32 	%p41, %f25, 0f00800000;
	and.b32  	%r112, %r53, 16777215;
	or.b32  	%r113, %r112, 1056964608;
	mov.b32 	%f104, %r113;
	sub.s32 	%r114, %r113, %r53;
	add.s32 	%r115, %r114, 201326592;
	selp.b32 	%r116, %r115, %r114, %p41;
	rsqrt.approx.ftz.f32 	%f105, %f104;
	mul.f32 	%f106, %f105, %f105;
	neg.f32 	%f107, %f106;
	fma.rn.f32 	%f108, %f105, %f105, %f107;
	neg.f32 	%f109, %f104;
	fma.rn.f32 	%f110, %f106, %f109, 0f3F800000;
	fma.rn.f32 	%f111, %f108, %f109, %f110;
	fma.rn.f32 	%f112, %f111, 0f3EC00000, 0f3F000000;
	mul.f32 	%f113, %f105, %f111;
	fma.rn.f32 	%f114, %f112, %f113, %f105;
	shr.s32 	%r117, %r116, 1;
	mov.b32 	%r118, %f114;
	add.s32 	%r119, %r117, %r118;
	mov.b32 	%f116, %r119;
	bra.uni 	$L__BB2_40;
$L__BB2_39:
	rsqrt.approx.ftz.f32 	%f116, %f26;
$L__BB2_40:
	st.global.f32 	[%rd1+8], %f116;
	ret;

}
	// .globl	_Z19kernelFuncTypecastsv
.visible .entry _Z19kernelFuncTypecastsv()
{


	ret;

}


// ===== COMPILED SASS (sm_100) =====

	.target	sm_100

	.elftype	@"ET_EXEC"


//--------------------- .note.nv.tkinfo           --------------------------
	.section	.note.nv.tkinfo,"",@"SHT_NOTE"
	.sectionflags	@"SHF_NOTE_NV_TKINFO"
	.tkinfo
        /*0018*/ 	.word	0x00000002
        /*0030*/ 	.string	""
        /*0030*/ 	.string	"ptxas"
        /*0030*/ 	.string	"Cuda compilation tools, release 13.0, V13.0.88"
        /*0030*/ 	.string	"Build cuda_13.0.r13.0/compiler.36424714_0"
        /*0030*/ 	.string	"-arch sm_100 -m 64 "



//--------------------- .note.nv.cuinfo           --------------------------
	.section	.note.nv.cuinfo,"",@"SHT_NOTE"
	.sectionflags	@"SHF_NOTE_NV_CUINFO"
        /*0018*/ 	.short	0x0002
        /*001a*/ 	.short	0x0064
        /*001c*/ 	.short	0x0082
	.zero		2


//--------------------- .nv.info                  --------------------------
	.section	.nv.info,"",@"SHT_CUDA_INFO"
	.align	4


	//----- nvinfo : EIATTR_REGCOUNT
	.align		4
        /*0000*/ 	.byte	0x04, 0x2f
        /*0002*/ 	.short	(.L_2 - .L_1)
	.align		4
.L_1:
        /*0004*/ 	.word	index@(_Z14kernelFuncHalfPd)
        /*0008*/ 	.word	0x00000004


	//----- nvinfo : EIATTR_FRAME_SIZE
	.align		4
.L_2:
        /*000c*/ 	.byte	0x04, 0x11
        /*000e*/ 	.short	(.L_4 - .L_3)
	.align		4
.L_3:
        /*0010*/ 	.word	index@(_Z14kernelFuncHalfPd)
        /*0014*/ 	.word	0x00000000


	//----- nvinfo : EIATTR_REGCOUNT
	.align		4
.L_4:
        /*0018*/ 	.byte	0x04, 0x2f
        /*001a*/ 	.short	(.L_6 - .L_5)
	.align		4
.L_5:
        /*001c*/ 	.word	index@(_Z16kernelFuncDoublePd)
        /*0020*/ 	.word	0x00000015


	//----- nvinfo : EIATTR_FRAME_SIZE
	.align		4
.L_6:
        /*0024*/ 	.byte	0x04, 0x11
        /*0026*/ 	.short	(.L_8 - .L_7)
	.align		4
.L_7:
        /*0028*/ 	.word	index@($__internal_6_$__cuda_sm20_rcp_rz_f64)
        /*002c*/ 	.word	0x00000000


	//----- nvinfo : EIATTR_FRAME_SIZE
	.align		4
.L_8:
        /*0030*/ 	.byte	0x04, 0x11
        /*0032*/ 	.short	(.L_10 - .L_9)
	.align		4
.L_9:
        /*0034*/ 	.word	index@($__internal_5_$__cuda_sm20_dsqrt_rz_f64)
        /*0038*/ 	.word	0x00000000


	//----- nvinfo : EIATTR_FRAME_SIZE
	.align		4
.L_10:
        /*003c*/ 	.byte	0x04, 0x11
        /*003e*/ 	.short	(.L_12 - .L_11)
	.align		4
.L_11:
        /*0040*/ 	.word	index@($__internal_4_$__cuda_sm20_dsqrt_ru_f64)
        /*0044*/ 	.word	0x00000000


	//----- nvinfo : EIATTR_FRAME_SIZE
	.align		4
.L_12:
        /*0048*/ 	.byte	0x04, 0x11
        /*004a*/ 	.short	(.L_14 - .L_13)
	.align		4
.L_13:
        /*004c*/ 	.word	index@($__internal_3_$__cuda_sm20_dsqrt_rn_f64_mediumpath_v1)
        /*0050*/ 	.word	0x00000000


	//----- nvinfo : EIATTR_FRAME_SIZE
	.align		4
.L_14:
        /*0054*/ 	.byte	0x04, 0x11
        /*0056*/ 	.short	(.L_16 - .L_15)
	.align		4
.L_15:
        /*0058*/ 	.word	index@($__internal_2_$__cuda_sm20_dsqrt_rd_f64)
        /*005c*/ 	.word	0x00000000


	//----- nvinfo : EIATTR_FRAME_SIZE
	.align		4
.L_16:
        /*0060*/ 	.byte	0x04, 0x11
        /*0062*/ 	.short	(.L_18 - .L_17)
	.align		4
.L_17:
        /*0064*/ 	.word	index@(_Z16kernelFuncDoublePd)
        /*0068*/ 	.word	0x00000000


	//----- nvinfo : EIATTR_REGCOUNT
	.align		4
.L_18:
        /*006c*/ 	.byte	0x04, 0x2f
        /*006e*/ 	.short	(.L_20 - .L_19)
	.align		4
.L_19:
        /*0070*/ 	.word	index@(_Z15kernelFuncFloatPf)
        /*0074*/ 	.word	0x00000010


	//----- nvinfo : EIATTR_FRAME_SIZE
	.align		4
.L_20:
        /*0078*/ 	.byte	0x04, 0x11
        /*007a*/ 	.short	(.L_22 - .L_21)
	.align		4
.L_21:
        /*007c*/ 	.word	index@($__internal_1_$__cuda_sm20_sqrt_ru_f32_slowpath)
        /*0080*/ 	.word	0x00000000


	//----- nvinfo : EIATTR_FRAME_SIZE
	.align		4
.L_22:
        /*0084*/ 	.byte	0x04, 0x11
        /*0086*/ 	.short	(.L_24 - .L_23)
	.align		4
.L_23:
        /*0088*/ 	.word	index@($__internal_0_$__cuda_sm20_sqrt_rd_f32_slowpath)
        /*008c*/ 	.word	0x00000000


	//----- nvinfo : EIATTR_FRAME_SIZE
	.align		4
.L_24:
        /*0090*/ 	.byte	0x04, 0x11
        /*0092*/ 	.short	(.L_26 - .L_25)
	.align		4
.L_25:
        /*0094*/ 	.word	index@(_Z15kernelFuncFloatPf)
        /*0098*/ 	.word	0x00000000


	//----- nvinfo : EIATTR_REGCOUNT
	.align		4
.L_26:
        /*009c*/ 	.byte	0x04, 0x2f
        /*009e*/ 	.short	(.L_28 - .L_27)
	.align		4
.L_27:
        /*00a0*/ 	.word	index@(_Z19kernelFuncTypecastsv)
        /*00a4*/ 	.word	0x00000004


	//----- nvinfo : EIATTR_FRAME_SIZE
	.align		4
.L_28:
        /*00a8*/ 	.byte	0x04, 0x11
        /*00aa*/ 	.short	(.L_30 - .L_29)
	.align		4
.L_29:
        /*00ac*/ 	.word	index@(_Z19kernelFuncTypecastsv)
        /*00b0*/ 	.word	0x00000000


	//----- nvinfo : EIATTR_MIN_STACK_SIZE
	.align		4
.L_30:
        /*00b4*/ 	.byte	0x04, 0x12
        /*00b6*/ 	.short	(.L_32 - .L_31)
	.align		4
.L_31:
        /*00b8*/ 	.word	index@(_Z19kernelFuncTypecastsv)
        /*00bc*/ 	.word	0x00000000


	//----- nvinfo : EIATTR_MIN_STACK_SIZE
	.align		4
.L_32:
        /*00c0*/ 	.byte	0x04, 0x12
        /*00c2*/ 	.short	(.L_34 - .L_33)
	.align		4
.L_33:
        /*00c4*/ 	.word	index@(_Z15kernelFuncFloatPf)
        /*00c8*/ 	.word	0x00000000


	//----- nvinfo : EIATTR_MIN_STACK_SIZE
	.align		4
.L_34:
        /*00cc*/ 	.byte	0x04, 0x12
        /*00ce*/ 	.short	(.L_36 - .L_35)
	.align		4
.L_35:
        /*00d0*/ 	.word	index@(_Z16kernelFuncDoublePd)
        /*00d4*/ 	.word	0x00000000


	//----- nvinfo : EIATTR_MIN_STACK_SIZE
	.align		4
.L_36:
        /*00d8*/ 	.byte	0x04, 0x12
        /*00da*/ 	.short	(.L_38 - .L_37)
	.align		4
.L_37:
        /*00dc*/ 	.word	index@(_Z14kernelFuncHalfPd)
        /*00e0*/ 	.word	0x00000000
.L_38:


//--------------------- .nv.compat                --------------------------
	.section	.nv.compat,"",@"SHT_CUDA_COMPAT_INFO"
	.align	4
        /*0000*/ 	.byte	0x02, 0x09, 0x00, 0x00, 0x02, 0x02, 0x01, 0x00, 0x02, 0x05, 0x05, 0x00, 0x03, 0x07, 0x01, 0x01
        /*0010*/ 	.byte	0x02, 0x03, 0x00, 0x00, 0x02, 0x06, 0x01, 0x00, 0x04, 0x0b, 0x08, 0x00, 0x01, 0x00, 0x00, 0x00
        /*0020*/ 	.byte	0x00, 0x00, 0x00, 0x00


//--------------------- .nv.info._Z19kernelFuncTypecastsv --------------------------
	.section	.nv.info._Z19kernelFuncTypecastsv,"",@"SHT_CUDA_INFO"
	.sectionflags	@""
	.align	4


	//----- nvinfo : EIATTR_CUDA_API_VERSION
	.align		4
        /*0000*/ 	.byte	0x04, 0x37
        /*0002*/ 	.short	(.L_40 - .L_39)
.L_39:
        /*0004*/ 	.word	0x00000082


	//----- nvinfo : EIATTR_SPARSE_MMA_MASK
	.align		4
.L_40:
        /*0008*/ 	.byte	0x03, 0x50
        /*000a*/ 	.short	0x0000


	//----- nvinfo : EIATTR_MAXREG_COUNT
	.align		4
        /*000c*/ 	.byte	0x03, 0x1b
        /*000e*/ 	.short	0x00ff


	//----- nvinfo : EIATTR_MERCURY_ISA_VERSION
	.align		4
        /*0010*/ 	.byte	0x03, 0x5f
        /*0012*/ 	.short	0x0101


	//----- nvinfo : EIATTR_VRC_CTA_INIT_COUNT
	.align		4
        /*0014*/ 	.byte	0x02, 0x4a
	.zero		1
	.zero		1


	//----- nvinfo : EIATTR_EXIT_INSTR_OFFSETS
	.align		4
        /*0018*/ 	.byte	0x04, 0x1c
        /*001a*/ 	.short	(.L_42 - .L_41)


	//   ....[0]....
.L_41:
        /*001c*/ 	.word	0x00000010


	//----- nvinfo : EIATTR_SW_WAR
	.align		4
.L_42:
        /*0020*/ 	.byte	0x04, 0x36
        /*0022*/ 	.short	(.L_44 - .L_43)
.L_43:
        /*0024*/ 	.word	0x00000008
.L_44:


//--------------------- .nv.info._Z15kernelFuncFloatPf --------------------------
	.section	.nv.info._Z15kernelFuncFloatPf,"",@"SHT_CUDA_INFO"
	.sectionflags	@""
	.align	4


	//----- nvinfo : EIATTR_CUDA_API_VERSION
	.align		4
        /*0000*/ 	.byte	0x04, 0x37
        /*0002*/ 	.short	(.L_46 - .L_45)
.L_45:
        /*0004*/ 	.word	0x00000082


	//----- nvinfo : EIATTR_KPARAM_INFO
	.align		4
.L_46:
        /*0008*/ 	.byte	0x04, 0x17
        /*000a*/ 	.short	(.L_48 - .L_47)
.L_47:
        /*000c*/ 	.word	0x00000000
        /*0010*/ 	.short	0x0000
        /*0012*/ 	.short	0x0000
        /*0014*/ 	.byte	0x00, 0xf5, 0x21, 0x00


	//----- nvinfo : EIATTR_SPARSE_MMA_MASK
	.align		4
.L_48:
        /*0018*/ 	.byte	0x03, 0x50
        /*001a*/ 	.short	0x0000


	//----- nvinfo : EIATTR_MAXREG_COUNT
	.align		4
        /*001c*/ 	.byte	0x03, 0x1b
        /*001e*/ 	.short	0x00ff


	//----- nvinfo : EIATTR_MERCURY_ISA_VERSION
	.align		4
        /*0020*/ 	.byte	0x03, 0x5f
        /*0022*/ 	.short	0x0101


	//----- nvinfo : EIATTR_VRC_CTA_INIT_COUNT
	.align		4
        /*0024*/ 	.byte	0x02, 0x4a
	.zero		1
	.zero		1


	//----- nvinfo : EIATTR_EXIT_INSTR_OFFSETS
	.align		4
        /*0028*/ 	.byte	0x04, 0x1c
        /*002a*/ 	.short	(.L_50 - .L_49)


	//   ....[0]....
.L_49:
        /*002c*/ 	.word	0x000003e0


	//----- nvinfo : EIATTR_CRS_STACK_SIZE
	.align		4
.L_50:
        /*0030*/ 	.byte	0x04, 0x1e
        /*0032*/ 	.short	(.L_52 - .L_51)
.L_51:
        /*0034*/ 	.word	0x00000000


	//----- nvinfo : EIATTR_CBANK_PARAM_SIZE
	.align		4
.L_52:
        /*0038*/ 	.byte	0x03, 0x19
        /*003a*/ 	.short	0x0008


	//----- nvinfo : EIATTR_PARAM_CBANK
	.align		4
        /*003c*/ 	.byte	0x04, 0x0a
        /*003e*/ 	.short	(.L_54 - .L_53)
	.align		4
.L_53:
        /*0040*/ 	.word	index@(.nv.constant0._Z15kernelFuncFloatPf)
        /*0044*/ 	.short	0x0380
        /*0046*/ 	.short	0x0008


	//----- nvinfo : EIATTR_SW_WAR
	.align		4
.L_54:
        /*0048*/ 	.byte	0x04, 0x36
        /*004a*/ 	.short	(.L_56 - .L_55)
.L_55:
        /*004c*/ 	.word	0x00000008
.L_56:


//--------------------- .nv.info._Z16kernelFuncDoublePd --------------------------
	.section	.nv.info._Z16kernelFuncDoublePd,"",@"SHT_CUDA_INFO"
	.sectionflags	@""
	.align	4


	//----- nvinfo : EIATTR_CUDA_API_VERSION
	.align		4
        /*0000*/ 	.byte	0x04, 0x37
        /*0002*/ 	.short	(.L_58 - .L_57)
.L_57:
        /*0004*/ 	.word	0x00000082


	//----- nvinfo : EIATTR_KPARAM_INFO
	.align		4
.L_58:
        /*0008*/ 	.byte	0x04, 0x17
        /*000a*/ 	.short	(.L_60 - .L_59)
.L_59:
        /*000c*/ 	.word	0x00000000
        /*0010*/ 	.short	0x0000
        /*0012*/ 	.short	0x0000
        /*0014*/ 	.byte	0x00, 0xf5, 0x21, 0x00


	//----- nvinfo : EIATTR_SPARSE_MMA_MASK
	.align		4
.L_60:
        /*0018*/ 	.byte	0x03, 0x50
        /*001a*/ 	.short	0x0000


	//----- nvinfo : EIATTR_MAXREG_COUNT
	.align		4
        /*001c*/ 	.byte	0x03, 0x1b
        /*001e*/ 	.short	0x00ff


	//----- nvinfo : EIATTR_MERCURY_ISA_VERSION
	.align		4
        /*0020*/ 	.byte	0x03, 0x5f
        /*0022*/ 	.short	0x0101


	//----- nvinfo : EIATTR_VRC_CTA_INIT_COUNT
	.align		4
        /*0024*/ 	.byte	0x02, 0x4a
	.zero		1
	.zero		1


	//----- nvinfo : EIATTR_EXIT_INSTR_OFFSETS
	.align		4
        /*0028*/ 	.byte	0x04, 0x1c
        /*002a*/ 	.short	(.L_62 - .L_61)


	//   ....[0]....
.L_61:
        /*002c*/ 	.word	0x00000330


	//----- nvinfo : EIATTR_CRS_STACK_SIZE
	.align		4
.L_62:
        /*0030*/ 	.byte	0x04, 0x1e
        /*0032*/ 	.short	(.L_64 - .L_63)
.L_63:
        /*0034*/ 	.word	0x00000000


	//----- nvinfo : EIATTR_CBANK_PARAM_SIZE
	.align		4
.L_64:
        /*0038*/ 	.byte	0x03, 0x19
        /*003a*/ 	.short	0x0008


	//----- nvinfo : EIATTR_PARAM_CBANK
	.align		4
        /*003c*/ 	.byte	0x04, 0x0a
        /*003e*/ 	.short	(.L_66 - .L_65)
	.align		4
.L_65:
        /*0040*/ 	.word	index@(.nv.constant0._Z16kernelFuncDoublePd)
        /*0044*/ 	.short	0x0380
        /*0046*/ 	.short	0x0008


	//----- nvinfo : EIATTR_SW_WAR
	.align		4
.L_66:
        /*0048*/ 	.byte	0x04, 0x36
        /*004a*/ 	.short	(.L_68 - .L_67)
.L_67:
        /*004c*/ 	.word	0x00000008
.L_68:


//--------------------- .nv.info._Z14kernelFuncHalfPd --------------------------
	.section	.nv.info._Z14kernelFuncHalfPd,"",@"SHT_CUDA_INFO"
	.sectionflags	@""
	.align	4


	//----- nvinfo : EIATTR_CUDA_API_VERSION
	.align		4
        /*0000*/ 	.byte	0x04, 0x37
        /*0002*/ 	.short	(.L_70 - .L_69)
.L_69:
        /*0004*/ 	.word	0x00000082


	//----- nvinfo : EIATTR_KPARAM_INFO
	.align		4
.L_70:
        /*0008*/ 	.byte	0x04, 0x17
        /*000a*/ 	.short	(.L_72 - .L_71)
.L_71:
        /*000c*/ 	.word	0x00000000
        /*0010*/ 	.short	0x0000
        /*0012*/ 	.short	0x0000
        /*0014*/ 	.byte	0x00, 0xf5, 0x21, 0x00


	//----- nvinfo : EIATTR_SPARSE_MMA_MASK
	.align		4
.L_72:
        /*0018*/ 	.byte	0x03, 0x50
        /*001a*/ 	.short	0x0000


	//----- nvinfo : EIATTR_MAXREG_COUNT
	.align		4
        /*001c*/ 	.byte	0x03, 0x1b
        /*001e*/ 	.short	0x00ff


	//----- nvinfo : EIATTR_MERCURY_ISA_VERSION
	.align		4
        /*0020*/ 	.byte	0x03, 0x5f
        /*0022*/ 	.short	0x0101


	//----- nvinfo : EIATTR_VRC_CTA_INIT_COUNT
	.align		4
        /*0024*/ 	.byte	0x02, 0x4a
	.zero		1
	.zero		1


	//----- nvinfo : EIATTR_EXIT_INSTR_OFFSETS
	.align		4
        /*0028*/ 	.byte	0x04, 0x1c
        /*002a*/ 	.short	(.L_74 - .L_73)


	//   ....[0]....
.L_73:
        /*002c*/ 	.word	0x00000010


	//----- nvinfo : EIATTR_CBANK_PARAM_SIZE
	.align		4
.L_74:
        /*0030*/ 	.byte	0x03, 0x19
        /*0032*/ 	.short	0x0008


	//----- nvinfo : EIATTR_PARAM_CBANK
	.align		4
        /*0034*/ 	.byte	0x04, 0x0a
        /*0036*/ 	.short	(.L_76 - .L_75)
	.align		4
.L_75:
        /*0038*/ 	.word	index@(.nv.constant0._Z14kernelFuncHalfPd)
        /*003c*/ 	.short	0x0380
        /*003e*/ 	.short	0x0008


	//----- nvinfo : EIATTR_SW_WAR
	.align		4
.L_76:
        /*0040*/ 	.byte	0x04, 0x36
        /*0042*/ 	.short	(.L_78 - .L_77)
.L_77:
        /*0044*/ 	.word	0x00000008
.L_78:


//--------------------- .nv.callgraph             --------------------------
	.section	.nv.callgraph,"",@"SHT_CUDA_CALLGRAPH"
	.align	4
	.sectionentsize	8
	.align		4
        /*0000*/ 	.word	0x00000000
	.align		4
        /*0004*/ 	.word	0xffffffff
	.align		4
        /*0008*/ 	.word	0x00000000
	.align		4
        /*000c*/ 	.word	0xfffffffe
	.align		4
        /*0010*/ 	.word	0x00000000
	.align		4
        /*0014*/ 	.word	0xfffffffd
	.align		4
        /*0018*/ 	.word	0x00000000
	.align		4
        /*001c*/ 	.word	0xfffffffc


//--------------------- .nv.constant4             --------------------------
	.section	.nv.constant4,"a",@progbits
	.align	8
	.align		8
.nv.constant4:
        /*0000*/ 	.dword	__cudart_i2opi_f


//--------------------- .text._Z19kernelFuncTypecastsv --------------------------
	.section	.text._Z19kernelFuncTypecastsv,"ax",@progbits
	.align	128
        .global         _Z19kernelFuncTypecastsv
        .type           _Z19kernelFuncTypecastsv,@function
        .size           _Z19kernelFuncTypecastsv,(.L_x_35 - _Z19kernelFuncTypecastsv)
        .other          _Z19kernelFuncTypecastsv,@"STO_CUDA_ENTRY STV_DEFAULT"
_Z19kernelFuncTypecastsv:
.text._Z19kernelFuncTypecastsv:
[----:B------:R-:W-:Y:S01]  /*0000*/  LDC R1, c[0x0][0x37c] ;  /* 0x0000df00ff017b82 */ /* 0x000fe20000000800 */
[----:B------:R-:W-:Y:S05]  /*0010*/  EXIT ;  /* 0x000000000000794d */ /* 0x000fea0003800000 */
.L_x_0:
[----:B------:R-:W-:-:S00]  /*0020*/  BRA `(.L_x_0) ;  /* 0xfffffffc00fc7947 */ /* 0x000fc0000383ffff */
[----:B------:R-:W-:-:S00]  /*0030*/  NOP ;  /* 0x0000000000007918 */ /* 0x000fc00000000000 */
        /* <DEDUP_REMOVED lines=12> */
.L_x_35:


//--------------------- .text._Z15kernelFuncFloatPf --------------------------
	.section	.text._Z15kernelFuncFloatPf,"ax",@progbits
	.align	128
        .global         _Z15kernelFuncFloatPf
        .type           _Z15kernelFuncFloatPf,@function
        .size           _Z15kernelFuncFloatPf,(.L_x_29 - _Z15kernelFuncFloatPf)
        .other          _Z15kernelFuncFloatPf,@"STO_CUDA_ENTRY STV_DEFAULT"
_Z15kernelFuncFloatPf:
.text._Z15kernelFuncFloatPf:
[----:B------:R-:W-:Y:S08]  /*0000*/  LDC R1, c[0x0][0x37c] ;  /* 0x0000df00ff017b82 */ /* 0x000ff00000000800 */
[----:B------:R-:W0:Y:S01]  /*0010*/  LDC.64 R2, c[0x0][0x380] ;  /* 0x0000e000ff027b82 */ /* 0x000e220000000a00 */
[----:B------:R-:W0:Y:S02]  /*0020*/  LDCU.64 UR4, c[0x0][0x358] ;  /* 0x00006b00ff0477ac */ /* 0x000e240008000a00 */
[----:B0-----:R-:W2:Y:S02]  /*0030*/  LDG.E R0, desc[UR4][R2.64] ;  /* 0x0000000402007981 */ /* 0x001ea4000c1e1900 */
[----:B--2---:R-:W-:Y:S01]  /*0040*/  FMUL.RZ R9, R0, 0.15915493667125701904 ;  /* 0x3e22f98300097820 */ /* 0x004fe2000040c000 */
[----:B------:R-:W0:Y:S08]  /*0050*/  FRND.TRUNC R5, R0 ;  /* 0x0000000000057307 */ /* 0x000e30000020d000 */
[----:B------:R-:W1:Y:S01]  /*0060*/  MUFU.COS R4, R9 ;  /* 0x0000000900047308 */ /* 0x000e620000000000 */
[----:B0-----:R0:W-:Y:S01]  /*0070*/  STG.E desc[UR4][R2.64+0x8], R5 ;  /* 0x0000080502007986 */ /* 0x0011e2000c101904 */
[----:B-1----:R-:W-:-:S06]  /*0080*/  FMUL R4, R4, 3.3219280242919921875 ;  /* 0x40549a7804047820 */ /* 0x002fcc0000400000 */
[----:B------:R-:W1:Y:S02]  /*0090*/  MUFU.EX2 R4, R4 ;  /* 0x0000000400047308 */ /* 0x000e640000000800 */
[----:B-1----:R-:W-:-:S05]  /*00a0*/  FMUL R6, R4, 1.4426950216293334961 ;  /* 0x3fb8aa3b04067820 */ /* 0x002fca0000400000 */
[----:B------:R-:W-:-:S13]  /*00b0*/  FSETP.GEU.AND P0, PT, R6, -126, PT ;  /* 0xc2fc00000600780b */ /* 0x000fda0003f0e000 */
[----:B------:R-:W-:-:S04]  /*00c0*/  @!P0 FMUL R6, R6, 0.5 ;  /* 0x3f00000006068820 */ /* 0x000fc80000400000 */
[----:B------:R-:W1:Y:S02]  /*00d0*/  MUFU.EX2 R7, R6 ;  /* 0x0000000600077308 */ /* 0x000e640000000800 */
[----:B-1----:R-:W-:-:S05]  /*00e0*/  @!P0 FMUL R7, R7, R7 ;  /* 0x0000000707078220 */ /* 0x002fca0000400000 */
[----:B------:R-:W-:-:S04]  /*00f0*/  IADD3 R8, PT, PT, R7, -0xd000000, RZ ;  /* 0xf300000007087810 */ /* 0x000fc80007ffe0ff */
[----:B------:R-:W-:-:S13]  /*0100*/  ISETP.GT.U32.AND P0, PT, R8, 0x727fffff, PT ;  /* 0x727fffff0800780c */ /* 0x000fda0003f04070 */
[----:B0-----:R-:W-:Y:S05]  /*0110*/  @!P0 BRA `(.L_x_1) ;  /* 0x0000000000108947 */ /* 0x001fea0003800000 */
[----:B------:R-:W-:-:S07]  /*0120*/  MOV R6, 0x140 ;  /* 0x0000014000067802 */ /* 0x000fce0000000f00 */
[----:B------:R-:W-:Y:S05]  /*0130*/  CALL.REL.NOINC `($__internal_0_$__cuda_sm20_sqrt_rd_f32_slowpath) ;  /* 0x0000000000ac7944 */ /* 0x000fea0003c00000 */
[----:B------:R-:W-:Y:S01]  /*0140*/  MOV R0, R7 ;  /* 0x0000000700007202 */ /* 0x000fe20000000f00 */
[----:B------:R-:W-:Y:S06]  /*0150*/  BRA `(.L_x_2) ;  /* 0x0000000000247947 */ /* 0x000fec0003800000 */
.L_x_1:
[----:B------:R-:W0:Y:S02]  /*0160*/  MUFU.RSQ R0, R7 ;  /* 0x0000000700007308 */ /* 0x000e240000001400 */
[----:B0-----:R-:W-:Y:S01]  /*0170*/  FMUL.FTZ R2, R7, R0 ;  /* 0x0000000007027220 */ /* 0x001fe20000410000 */
[----:B------:R-:W-:-:S03]  /*0180*/  FMUL.FTZ R0, R0, 0.5 ;  /* 0x3f00000000007820 */ /* 0x000fc60000410000 */
[----:B------:R-:W-:-:S04]  /*0190*/  FADD.FTZ R3, -R2, -RZ ;  /* 0x800000ff02037221 */ /* 0x000fc80000010100 */
[----:B------:R-:W-:-:S04]  /*01a0*/  FFMA R3, R0, R3, 0.5 ;  /* 0x3f00000000037423 */ /* 0x000fc80000000003 */
[----:B------:R-:W-:-:S04]  /*01b0*/  FFMA R3, R2, R3, R2 ;  /* 0x0000000302037223 */ /* 0x000fc80000000002 */
[----:B------:R-:W-:-:S04]  /*01c0*/  FADD.FTZ R2, -R3, -RZ ;  /* 0x800000ff03027221 */ /* 0x000fc80000010100 */
[----:B------:R-:W-:-:S04]  /*01d0*/  FFMA R2, R3, R2, R7 ;  /* 0x0000000203027223 */ /* 0x000fc80000000007 */
[----:B------:R-:W-:-:S07]  /*01e0*/  FFMA.RM R0, R0, R2, R3 ;  /* 0x0000000200007223 */ /* 0x000fce0000004003 */
.L_x_2:
[----:B------:R-:W-:-:S04]  /*01f0*/  IADD3 R2, PT, PT, R0, -0xd000000, RZ ;  /* 0xf300000000027810 */ /* 0x000fc80007ffe0ff */
[----:B------:R-:W-:-:S13]  /*0200*/  ISETP.GT.U32.AND P0, PT, R2, 0x727fffff, PT ;  /* 0x727fffff0200780c */ /* 0x000fda0003f04070 */
[----:B------:R-:W-:Y:S05]  /*0210*/  @!P0 BRA `(.L_x_3) ;  /* 0x00000000000c8947 */ /* 0x000fea0003800000 */
[----:B------:R-:W-:-:S07]  /*0220*/  MOV R6, 0x240 ;  /* 0x0000024000067802 */ /* 0x000fce0000000f00 */
[----:B------:R-:W-:Y:S05]  /*0230*/  CALL.REL.NOINC `($__internal_1_$__cuda_sm20_sqrt_ru_f32_slowpath) ;  /* 0x0000000000d47944 */ /* 0x000fea0003c00000 */
[----:B------:R-:W-:Y:S05]  /*0240*/  BRA `(.L_x_4) ;  /* 0x0000000000187947 */ /* 0x000fea0003800000 */
.L_x_3:
[----:B------:R-:W0:Y:S02]  /*0250*/  MUFU.RSQ R3, R0 ;  /* 0x0000000000037308 */ /* 0x000e240000001400 */
[C---:B0-----:R-:W-:Y:S01]  /*0260*/  FMUL.FTZ R5, R3.reuse, R0 ;  /* 0x0000000003057220 */ /* 0x041fe20000410000 */
[----:B------:R-:W-:-:S03]  /*0270*/  FMUL.FTZ R3, R3, 0.5 ;  /* 0x3f00000003037820 */ /* 0x000fc60000410000 */
[----:B------:R-:W-:-:S04]  /*0280*/  FADD.FTZ R2, -R5, -RZ ;  /* 0x800000ff05027221 */ /* 0x000fc80000010100 */
[----:B------:R-:W-:-:S04]  /*0290*/  FFMA R2, R5, R2, R0 ;  /* 0x0000000205027223 */ /* 0x000fc80000000000 */
[----:B------:R-:W-:-:S07]  /*02a0*/  FFMA.RP R4, R2, R3, R5 ;  /* 0x0000000302047223 */ /* 0x000fce0000008005 */
.L_x_4:
[----:B------:R-:W-:Y:S01]  /*02b0*/  FMUL.RZ R6, R4, 0.15915493667125701904 ;  /* 0x3e22f98304067820 */ /* 0x000fe2000040c000 */
[----:B------:R-:W0:Y:S01]  /*02c0*/  LDC.64 R2, c[0x0][0x380] ;  /* 0x0000e000ff027b82 */ /* 0x000e220000000a00 */
[----:B------:R-:W0:Y:S08]  /*02d0*/  MUFU.RSQ R13, +QNAN ;  /* 0x7fc00000000d7908 */ /* 0x000e300000001400 */
[----:B------:R-:W1:Y:S01]  /*02e0*/  MUFU.SIN R0, R6 ;  /* 0x0000000600007308 */ /* 0x000e620000000400 */
[----:B0-----:R-:W-:Y:S01]  /*02f0*/  STG.E desc[UR4][R2.64+0x8], R13 ;  /* 0x0000080d02007986 */ /* 0x001fe2000c101904 */
[----:B-1----:R-:W-:-:S06]  /*0300*/  FMUL.RZ R8, R0, 0.15915493667125701904 ;  /* 0x3e22f98300087820 */ /* 0x002fcc000040c000 */
[----:B------:R-:W0:Y:S02]  /*0310*/  MUFU.SIN R0, R8 ;  /* 0x0000000800007308 */ /* 0x000e240000000400 */
[----:B0-----:R-:W-:-:S06]  /*0320*/  FMUL.RZ R10, R0, 0.15915493667125701904 ;  /* 0x3e22f983000a7820 */ /* 0x001fcc000040c000 */
[----:B------:R-:W0:Y:S08]  /*0330*/  MUFU.COS R5, R10 ;  /* 0x0000000a00057308 */ /* 0x000e300000000000 */
[----:B------:R-:W1:Y:S01]  /*0340*/  MUFU.SIN R0, R10 ;  /* 0x0000000a00007308 */ /* 0x000e620000000400 */
[----:B0-----:R-:W-:-:S13]  /*0350*/  FSETP.GEU.AND P0, PT, |R5|, 1.175494350822287508e-38, PT ;  /* 0x008000000500780b */ /* 0x001fda0003f0e200 */
[----:B------:R-:W-:Y:S01]  /*0360*/  @!P0 FMUL R5, R5, 16777216 ;  /* 0x4b80000005058820 */ /* 0x000fe20000400000 */
[----:B-1----:R-:W-:-:S05]  /*0370*/  @!P0 FMUL R0, R0, 16777216 ;  /* 0x4b80000000008820 */ /* 0x002fca0000400000 */
[----:B------:R-:W0:Y:S02]  /*0380*/  MUFU.RCP R5, R5 ;  /* 0x0000000500057308 */ /* 0x000e240000001000 */
[----:B0-----:R-:W-:-:S06]  /*0390*/  FMUL R7, R5, R0 ;  /* 0x0000000005077220 */ /* 0x001fcc0000400000 */
[----:B------:R-:W0:Y:S01]  /*03a0*/  FRND.FLOOR R11, R7 ;  /* 0x00000007000b7307 */ /* 0x000e220000205000 */
[----:B------:R-:W-:-:S05]  /*03b0*/  FMNMX R9, R7, R4, PT ;  /* 0x0000000407097209 */ /* 0x000fca0003800000 */
[----:B------:R-:W-:Y:S04]  /*03c0*/  STG.E desc[UR4][R2.64], R9 ;  /* 0x0000000902007986 */ /* 0x000fe8000c101904 */
[----:B0-----:R-:W-:Y:S01]  /*03d0*/  STG.E desc[UR4][R2.64+0x4], R11 ;  /* 0x0000040b02007986 */ /* 0x001fe2000c101904 */
[----:B------:R-:W-:Y:S05]  /*03e0*/  EXIT ;  /* 0x000000000000794d */ /* 0x000fea0003800000 */
        .weak           $__internal_0_$__cuda_sm20_sqrt_rd_f32_slowpath
        .type           $__internal_0_$__cuda_sm20_sqrt_rd_f32_slowpath,@function
        .size           $__internal_0_$__cuda_sm20_sqrt_rd_f32_slowpath,($__internal_1_$__cuda_sm20_sqrt_ru_f32_slowpath - $__internal_0_$__cuda_sm20_sqrt_rd_f32_slowpath)
$__internal_0_$__cuda_sm20_sqrt_rd_f32_slowpath:
[----:B------:R-:W-:-:S13]  /*03f0*/  LOP3.LUT P0, RZ, R7, 0x7fffffff, RZ, 0xc0, !PT ;  /* 0x7fffffff07ff7812 */ /* 0x000fda000780c0ff */
[----:B------:R-:W-:Y:S05]  /*0400*/  @!P0 BRA `(.L_x_5) ;  /* 0x0000000000548947 */ /* 0x000fea0003800000 */
[----:B------:R-:W-:Y:S02]  /*0410*/  FSETP.GEU.FTZ.AND P0, PT, R7, RZ, PT ;  /* 0x000000ff0700720b */ /* 0x000fe40003f1e000 */
[----:B------:R-:W-:-:S11]  /*0420*/  MOV R0, R7 ;  /* 0x0000000700007202 */ /* 0x000fd60000000f00 */
[----:B------:R-:W-:Y:S01]  /*0430*/  @!P0 MOV R7, 0x7fffffff ;  /* 0x7fffffff00078802 */ /* 0x000fe20000000f00 */
[----:B------:R-:W-:Y:S06]  /*0440*/  @!P0 BRA `(.L_x_5) ;  /* 0x0000000000448947 */ /* 0x000fec0003800000 */
[----:B------:R-:W-:-:S13]  /*0450*/  FSETP.GTU.FTZ.AND P0, PT, |R0|, +INF , PT ;  /* 0x7f8000000000780b */ /* 0x000fda0003f1c200 */
[----:B------:R-:W-:Y:S01]  /*0460*/  @P0 FADD.FTZ R7, R0, 1 ;  /* 0x3f80000000070421 */ /* 0x000fe20000010000 */
[----:B------:R-:W-:Y:S06]  /*0470*/  @P0 BRA `(.L_x_5) ;  /* 0x0000000000380947 */ /* 0x000fec0003800000 */
[----:B------:R-:W-:-:S13]  /*0480*/  FSETP.NEU.FTZ.AND P0, PT, |R0|, +INF , PT ;  /* 0x7f8000000000780b */ /* 0x000fda0003f1d200 */
[----:B------:R-:W-:Y:S01]  /*0490*/  @!P0 MOV R7, R0 ;  /* 0x0000000000078202 */ /* 0x000fe20000000f00 */
[----:B------:R-:W-:Y:S06]  /*04a0*/  @!P0 BRA `(.L_x_5) ;  /* 0x00000000002c8947 */ /* 0x000fec0003800000 */
[----:B------:R-:W-:-:S04]  /*04b0*/  FFMA R0, R0, 1.84467440737095516160e+19, RZ ;  /* 0x5f80000000007823 */ /* 0x000fc800000000ff */
        /* <DEDUP_REMOVED lines=8> */
[----:B------:R-:W-:-:S04]  /*0540*/  FFMA.RM R2, R3, R2, R5 ;  /* 0x0000000203027223 */ /* 0x000fc80000004005 */
[----:B------:R-:W-:-:S07]  /*0550*/  FMUL.FTZ R7, R2, 2.3283064365386962891e-10 ;  /* 0x2f80000002077820 */ /* 0x000fce0000410000 */
.L_x_5:
[----:B------:R-:W-:Y:S01]  /*0560*/  HFMA2 R3, -RZ, RZ, 0, 0 ;  /* 0x00000000ff037431 */ /* 0x000fe200000001ff */
[----:B------:R-:W-:-:S04]  /*0570*/  MOV R2, R6 ;  /* 0x0000000600027202 */ /* 0x000fc80000000f00 */
[----:B------:R-:W-:Y:S05]  /*0580*/  RET.REL.NODEC R2 `(_Z15kernelFuncFloatPf) ;  /* 0xfffffff8029c7950 */ /* 0x000fea0003c3ffff */
        .weak           $__internal_1_$__cuda_sm20_sqrt_ru_f32_slowpath
        .type           $__internal_1_$__cuda_sm20_sqrt_ru_f32_slowpath,@function
        .size           $__internal_1_$__cuda_sm20_sqrt_ru_f32_slowpath,(.L_x_29 - $__internal_1_$__cuda_sm20_sqrt_ru_f32_slowpath)
$__internal_1_$__cuda_sm20_sqrt_ru_f32_slowpath:
[----:B------:R-:W-:-:S13]  /*0590*/  LOP3.LUT P0, RZ, R0, 0x7fffffff, RZ, 0xc0, !PT ;  /* 0x7fffffff00ff7812 */ /* 0x000fda000780c0ff */
[----:B------:R-:W-:Y:S01]  /*05a0*/  @!P0 MOV R2, R0 ;  /* 0x0000000000028202 */ /* 0x000fe20000000f00 */
[----:B------:R-:W-:Y:S06]  /*05b0*/  @!P0 BRA `(.L_x_6) ;  /* 0x0000000000448947 */ /* 0x000fec0003800000 */
[----:B------:R-:W-:-:S13]  /*05c0*/  FSETP.GEU.FTZ.AND P0, PT, R0, RZ, PT ;  /* 0x000000ff0000720b */ /* 0x000fda0003f1e000 */
        /* <DEDUP_REMOVED lines=13> */
[----:B------:R-:W-:-:S04]  /*06a0*/  FFMA R2, R5, R2, R0 ;  /* 0x0000000205027223 */ /* 0x000fc80000000000 */
[----:B------:R-:W-:-:S04]  /*06b0*/  FFMA.RP R2, R2, R3, R5 ;  /* 0x0000000302027223 */ /* 0x000fc80000008005 */
[----:B------:R-:W-:-:S07]  /*06c0*/  FMUL.FTZ R2, R2, 2.3283064365386962891e-10 ;  /* 0x2f80000002027820 */ /* 0x000fce0000410000 */
.L_x_6:
[----:B------:R-:W-:Y:S01]  /*06d0*/  HFMA2 R3, -RZ, RZ, 0, 0 ;  /* 0x00000000ff037431 */ /* 0x000fe200000001ff */
[----:B------:R-:W-:Y:S02]  /*06e0*/  MOV R4, R2 ;  /* 0x0000000200047202 */ /* 0x000fe40000000f00 */
[----:B------:R-:W-:-:S04]  /*06f0*/  MOV R2, R6 ;  /* 0x0000000600027202 */ /* 0x000fc80000000f00 */
[----:B------:R-:W-:Y:S05]  /*0700*/  RET.REL.NODEC R2 `(_Z15kernelFuncFloatPf) ;  /* 0xfffffff8023c7950 */ /* 0x000fea0003c3ffff */
.L_x_7:
        /* <DEDUP_REMOVED lines=15> */
.L_x_29:


//--------------------- .text._Z16kernelFuncDoublePd --------------------------
	.section	.text._Z16kernelFuncDoublePd,"ax",@progbits
	.align	128
        .global         _Z16kernelFuncDoublePd
        .type           _Z16kernelFuncDoublePd,@function
        .size           _Z16kernelFuncDoublePd,(.L_x_34 - _Z16kernelFuncDoublePd)
        .other          _Z16kernelFuncDoublePd,@"STO_CUDA_ENTRY STV_DEFAULT"
_Z16kernelFuncDoublePd:
.text._Z16kernelFuncDoublePd:
[----:B------:R-:W-:Y:S08]  /*0000*/  LDC R1, c[0x0][0x37c] ;  /* 0x0000df00ff017b82 */ /* 0x000ff00000000800 */
[----:B------:R-:W0:Y:S01]  /*0010*/  LDC.64 R4, c[0x0][0x380] ;  /* 0x0000e000ff047b82 */ /* 0x000e220000000a00 */
[----:B------:R-:W0:Y:S02]  /*0020*/  LDCU.64 UR4, c[0x0][0x358] ;  /* 0x00006b00ff0477ac */ /* 0x000e240008000a00 */
[----:B0-----:R-:W5:Y:S01]  /*0030*/  LDG.E.64 R4, desc[UR4][R4.64] ;  /* 0x0000000404047981 */ /* 0x001f62000c1e1b00 */
[----:B------:R-:W-:-:S07]  /*0040*/  MOV R0, 0x60 ;  /* 0x0000006000007802 */ /* 0x000fce0000000f00 */
[----:B-----5:R-:W-:Y:S05]  /*0050*/  CALL.REL.NOINC `($__internal_6_$__cuda_sm20_rcp_rz_f64) ;  /* 0x0000001000007944 */ /* 0x020fea0003c00000 */
[----:B------:R-:W-:Y:S01]  /*0060*/  IMAD.MOV.U32 R2, RZ, RZ, R6 ;  /* 0x000000ffff027224 */ /* 0x000fe200078e0006 */
[----:B------:R-:W-:Y:S01]  /*0070*/  MOV R0, 0xa0 ;  /* 0x000000a000007802 */ /* 0x000fe20000000f00 */
[----:B------:R-:W-:-:S07]  /*0080*/  IMAD.MOV.U32 R3, RZ, RZ, R7 ;  /* 0x000000ffff037224 */ /* 0x000fce00078e0007 */
[----:B------:R-:W-:Y:S05]  /*0090*/  CALL.REL.NOINC `($__internal_2_$__cuda_sm20_dsqrt_rd_f64) ;  /* 0x0000000000a87944 */ /* 0x000fea0003c00000 */
[----:B------:R-:W0:Y:S01]  /*00a0*/  MUFU.RSQ64H R9, R3 ;  /* 0x0000000300097308 */ /* 0x000e220000001c00 */
[----:B------:R-:W-:Y:S01]  /*00b0*/  VIADD R8, R3, 0xfcb00000 ;  /* 0xfcb0000003087836 */ /* 0x000fe20000000000 */
[----:B------:R-:W-:Y:S01]  /*00c0*/  MOV R10, 0x0 ;  /* 0x00000000000a7802 */ /* 0x000fe20000000f00 */
[----:B------:R-:W-:-:S03]  /*00d0*/  IMAD.MOV.U32 R11, RZ, RZ, 0x3fd80000 ;  /* 0x3fd80000ff0b7424 */ /* 0x000fc600078e00ff */
[----:B------:R-:W-:Y:S01]  /*00e0*/  ISETP.GE.U32.AND P0, PT, R8, 0x7ca00000, PT ;  /* 0x7ca000000800780c */ /* 0x000fe20003f06070 */
[----:B0-----:R-:W-:-:S08]  /*00f0*/  DMUL R6, R8, R8 ;  /* 0x0000000808067228 */ /* 0x001fd00000000000 */
[----:B------:R-:W-:-:S08]  /*0100*/  DFMA R6, R2, -R6, 1 ;  /* 0x3ff000000206742b */ /* 0x000fd00000000806 */
[----:B------:R-:W-:Y:S02]  /*0110*/  DFMA R10, R6, R10, 0.5 ;  /* 0x3fe00000060a742b */ /* 0x000fe4000000000a */
[----:B------:R-:W-:-:S08]  /*0120*/  DMUL R6, R8, R6 ;  /* 0x0000000608067228 */ /* 0x000fd00000000000 */
[----:B------:R-:W-:-:S08]  /*0130*/  DFMA R12, R10, R6, R8 ;  /* 0x000000060a0c722b */ /* 0x000fd00000000008 */
[----:B------:R-:W-:Y:S02]  /*0140*/  DMUL R14, R2, R12 ;  /* 0x0000000c020e7228 */ /* 0x000fe40000000000 */
[----:B------:R-:W-:Y:S02]  /*0150*/  VIADD R11, R13, 0xfff00000 ;  /* 0xfff000000d0b7836 */ /* 0x000fe40000000000 */
[----:B------:R-:W-:-:S04]  /*0160*/  IMAD.MOV.U32 R10, RZ, RZ, R12 ;  /* 0x000000ffff0a7224 */ /* 0x000fc800078e000c */
[----:B------:R-:W-:-:S08]  /*0170*/  DFMA R16, R14, -R14, R2 ;  /* 0x8000000e0e10722b */ /* 0x000fd00000000002 */
[----:B------:R-:W-:Y:S01]  /*0180*/  DFMA R6, R16, R10, R14 ;  /* 0x0000000a1006722b */ /* 0x000fe2000000000e */
[----:B------:R-:W-:Y:S10]  /*0190*/  @!P0 BRA `(.L_x_8) ;  /* 0x0000000000088947 */ /* 0x000ff40003800000 */
[----:B------:R-:W-:-:S07]  /*01a0*/  MOV R0, 0x1c0 ;  /* 0x000001c000007802 */ /* 0x000fce0000000f00 */
[----:B------:R-:W-:Y:S05]  /*01b0*/  CALL.REL.NOINC `($__internal_3_$__cuda_sm20_dsqrt_rn_f64_mediumpath_v1) ;  /* 0x0000000400447944 */ /* 0x000fea0003c00000 */
.L_x_8:
[----:B------:R-:W-:-:S07]  /*01c0*/  MOV R0, 0x1e0 ;  /* 0x000001e000007802 */ /* 0x000fce0000000f00 */
[----:B------:R-:W-:Y:S05]  /*01d0*/  CALL.REL.NOINC `($__internal_4_$__cuda_sm20_dsqrt_ru_f64) ;  /* 0x0000000400f07944 */ /* 0x000fea0003c00000 */
[----:B------:R-:W-:Y:S01]  /*01e0*/  MOV R2, R4 ;  /* 0x0000000400027202 */ /* 0x000fe20000000f00 */
[----:B------:R-:W-:Y:S01]  /*01f0*/  IMAD.MOV.U32 R3, RZ, RZ, R5 ;  /* 0x000000ffff037224 */ /* 0x000fe200078e0005 */
[----:B------:R-:W-:-:S07]  /*0200*/  MOV R0, 0x220 ;  /* 0x0000022000007802 */ /* 0x000fce0000000f00 */
[----:B------:R-:W-:Y:S05]  /*0210*/  CALL.REL.NOINC `($__internal_5_$__cuda_sm20_dsqrt_rz_f64) ;  /* 0x0000000800b87944 */ /* 0x000fea0003c00000 */
[----:B------:R-:W-:Y:S01]  /*0220*/  IMAD.MOV.U32 R4, RZ, RZ, R6 ;  /* 0x000000ffff047224 */ /* 0x000fe200078e0006 */
[----:B------:R-:W0:Y:S01]  /*0230*/  LDC.64 R10, c[0x0][0x380] ;  /* 0x0000e000ff0a7b82 */ /* 0x000e220000000a00 */
[----:B------:R-:W-:Y:S01]  /*0240*/  IMAD.MOV.U32 R5, RZ, RZ, R7 ;  /* 0x000000ffff057224 */ /* 0x000fe200078e0007 */
[----:B------:R-:W-:Y:S01]  /*0250*/  MOV R0, R2 ;  /* 0x0000000200007202 */ /* 0x000fe20000000f00 */
[----:B------:R-:W-:Y:S01]  /*0260*/  IMAD.MOV.U32 R8, RZ, RZ, 0x0 ;  /* 0x00000000ff087424 */ /* 0x000fe200078e00ff */
[----:B------:R-:W-:Y:S01]  /*0270*/  MOV R9, 0x7ff80000 ;  /* 0x7ff8000000097802 */ /* 0x000fe20000000f00 */
[----:B------:R-:W-:Y:S01]  /*0280*/  IMAD.MOV.U32 R12, RZ, RZ, R5 ;  /* 0x000000ffff0c7224 */ /* 0x000fe200078e0005 */
[----:B------:R-:W1:Y:S01]  /*0290*/  FRND.F64.FLOOR R6, R4 ;  /* 0x0000000400067313 */ /* 0x000e620000305800 */
[----:B------:R-:W-:-:S06]  /*02a0*/  DSETP.MIN.AND P0, P1, R2, R4, PT ;  /* 0x000000040200722a */ /* 0x000fcc0003900000 */
[----:B------:R-:W-:Y:S01]  /*02b0*/  FSEL R13, R3, R12, P0 ;  /* 0x0000000c030d7208 */ /* 0x000fe20000000000 */
[----:B------:R-:W-:-:S05]  /*02c0*/  IMAD.MOV.U32 R3, RZ, RZ, R4 ;  /* 0x000000ffff037224 */ /* 0x000fca00078e0004 */
[----:B------:R-:W-:Y:S02]  /*02d0*/  SEL R2, R0, R3, P0 ;  /* 0x0000000300027207 */ /* 0x000fe40000000000 */
[----:B------:R-:W-:Y:S01]  /*02e0*/  @P1 LOP3.LUT R13, R12, 0x80000, RZ, 0xfc, !PT ;  /* 0x000800000c0d1812 */ /* 0x000fe200078efcff */
[----:B0-----:R-:W-:Y:S04]  /*02f0*/  STG.E.64 desc[UR4][R10.64+0x10], R8 ;  /* 0x000010080a007986 */ /* 0x001fe8000c101b04 */
[----:B------:R-:W-:Y:S01]  /*0300*/  IMAD.MOV.U32 R3, RZ, RZ, R13 ;  /* 0x000000ffff037224 */ /* 0x000fe200078e000d */
[----:B-1----:R-:W-:Y:S04]  /*0310*/  STG.E.64 desc[UR4][R10.64+0x8], R6 ;  /* 0x000008060a007986 */ /* 0x002fe8000c101b04 */
[----:B------:R-:W-:Y:S01]  /*0320*/  STG.E.64 desc[UR4][R10.64], R2 ;  /* 0x000000020a007986 */ /* 0x000fe2000c101b04 */
[----:B------:R-:W-:Y:S05]  /*0330*/  EXIT ;  /* 0x000000000000794d */ /* 0x000fea0003800000 */
        .weak           $__internal_2_$__cuda_sm20_dsqrt_rd_f64
        .type           $__internal_2_$__cuda_sm20_dsqrt_rd_f64,@function
        .size           $__internal_2_$__cuda_sm20_dsqrt_rd_f64,($__internal_3_$__cuda_sm20_dsqrt_rn_f64_mediumpath_v1 - $__internal_2_$__cuda_sm20_dsqrt_rd_f64)
$__internal_2_$__cuda_sm20_dsqrt_rd_f64:
[----:B------:R-:W-:Y:S01]  /*0340*/  IMAD.SHL.U32 R6, R5, 0x2, RZ ;  /* 0x0000000205067824 */ /* 0x000fe200078e00ff */
[----:B------:R-:W-:Y:S01]  /*0350*/  MOV R15, R4 ;  /* 0x00000004000f7202 */ /* 0x000fe20000000f00 */
[----:B------:R-:W-:-:S03]  /*0360*/  IMAD.MOV.U32 R9, RZ, RZ, R5 ;  /* 0x000000ffff097224 */ /* 0x000fc600078e0005 */
[----:B------:R-:W-:Y:S02]  /*0370*/  LEA.HI R8, R6, 0xffffffff, RZ, 0xb ;  /* 0xffffffff06087811 */ /* 0x000fe400078f58ff */
[----:B------:R-:W-:Y:S02]  /*0380*/  SHF.R.U32.HI R6, RZ, 0x1f, R5 ;  /* 0x0000001fff067819 */ /* 0x000fe40000011605 */
[----:B------:R-:W-:-:S04]  /*0390*/  ISETP.GT.U32.AND P0, PT, R8, 0x7fd, PT ;  /* 0x000007fd0800780c */ /* 0x000fc80003f04070 */
[----:B------:R-:W-:-:S13]  /*03a0*/  ISETP.NE.OR P0, PT, R6, RZ, P0 ;  /* 0x000000ff0600720c */ /* 0x000fda0000705670 */
[----:B------:R-:W-:Y:S05]  /*03b0*/  @!P0 BRA `(.L_x_9) ;  /* 0x0000000000488947 */ /* 0x000fea0003800000 */
[----:B------:R-:W-:-:S14]  /*03c0*/  DSETP.GEU.AND P0, PT, R4, RZ, PT ;  /* 0x000000ff0400722a */ /* 0x000fdc0003f0e000 */
[----:B------:R-:W-:Y:S02]  /*03d0*/  @!P0 IMAD.MOV.U32 R6, RZ, RZ, 0x0 ;  /* 0x00000000ff068424 */ /* 0x000fe400078e00ff */
[----:B------:R-:W-:Y:S01]  /*03e0*/  @!P0 IMAD.MOV.U32 R7, RZ, RZ, -0x80000 ;  /* 0xfff80000ff078424 */ /* 0x000fe200078e00ff */
[----:B------:R-:W-:Y:S06]  /*03f0*/  @!P0 BRA `(.L_x_10) ;  /* 0x0000000000a08947 */ /* 0x000fec0003800000 */
[----:B------:R-:W-:-:S06]  /*0400*/  DSETP.NEU.AND P0, PT, |R4|, +INF , PT ;  /* 0x7ff000000400742a */ /* 0x000fcc0003f0d200 */
[----:B------:R-:W-:-:S14]  /*0410*/  DSETP.NEU.AND P0, PT, R4, RZ, P0 ;  /* 0x000000ff0400722a */ /* 0x000fdc000070d000 */
[----:B------:R-:W-:Y:S01]  /*0420*/  @!P0 IMAD.MOV.U32 R6, RZ, RZ, R4 ;  /* 0x000000ffff068224 */ /* 0x000fe200078e0004 */
[----:B------:R-:W-:Y:S01]  /*0430*/  @!P0 MOV R7, R5 ;  /* 0x0000000500078202 */ /* 0x000fe20000000f00 */
[----:B------:R-:W-:Y:S06]  /*0440*/  @!P0 BRA `(.L_x_10) ;  /* 0x00000000008c8947 */ /* 0x000fec0003800000 */
[----:B------:R-:W-:-:S14]  /*0450*/  DSETP.GTU.AND P0, PT, |R4|, +INF , PT ;  /* 0x7ff000000400742a */ /* 0x000fdc0003f0c200 */
[----:B------:R-:W-:Y:S01]  /*0460*/  @P0 LOP3.LUT R7, R5, 0x80000, RZ, 0xfc, !PT ;  /* 0x0008000005070812 */ /* 0x000fe200078efcff */
[----:B------:R-:W-:Y:S01]  /*0470*/  @P0 IMAD.MOV.U32 R6, RZ, RZ, R15 ;  /* 0x000000ffff060224 */ /* 0x000fe200078e000f */
[----:B------:R-:W-:Y:S06]  /*0480*/  @P0 BRA `(.L_x_10) ;  /* 0x00000000007c0947 */ /* 0x000fec0003800000 */
[----:B------:R-:W-:Y:S01]  /*0490*/  DMUL R4, R4, 1.80143985094819840000e+16 ;  /* 0x4350000004047828 */ /* 0x000fe20000000000 */
[----:B------:R-:W-:-:S09]  /*04a0*/  IMAD.MOV.U32 R6, RZ, RZ, 0x36 ;  /* 0x00000036ff067424 */ /* 0x000fd200078e00ff */
[----:B------:R-:W-:Y:S01]  /*04b0*/  IMAD.MOV.U32 R9, RZ, RZ, R5 ;  /* 0x000000ffff097224 */ /* 0x000fe200078e0005 */
[----:B------:R-:W-:Y:S01]  /*04c0*/  MOV R15, R4 ;  /* 0x00000004000f7202 */ /* 0x000fe20000000f00 */
[----:B------:R-:W-:Y:S06]  /*04d0*/  BRA `(.L_x_11) ;  /* 0x0000000000047947 */ /* 0x000fec0003800000 */
.L_x_9:
[----:B------:R-:W-:-:S07]  /*04e0*/  IMAD.MOV.U32 R6, RZ, RZ, RZ ;  /* 0x000000ffff067224 */ /* 0x000fce00078e00ff */
.L_x_11:
[----:B------:R-:W-:Y:S01]  /*04f0*/  LOP3.LUT R7, R8, 0xfffffffe, RZ, 0xc0, !PT ;  /* 0xfffffffe08077812 */ /* 0x000fe200078ec0ff */
[----:B------:R-:W-:-:S04]  /*0500*/  IMAD.MOV.U32 R8, RZ, RZ, R15 ;  /* 0x000000ffff087224 */ /* 0x000fc800078e000f */
[C---:B------:R-:W-:Y:S01]  /*0510*/  VIADD R4, R7.reuse, 0xfffffc02 ;  /* 0xfffffc0207047836 */ /* 0x040fe20000000000 */
[----:B------:R-:W-:-:S03]  /*0520*/  IADD3 R7, PT, PT, R7, -0x3fe, -R6 ;  /* 0xfffffc0207077810 */ /* 0x000fc60007ffe806 */
[----:B------:R-:W-:Y:S02]  /*0530*/  IMAD R5, R4, -0x100000, R9 ;  /* 0xfff0000004057824 */ /* 0x000fe400078e0209 */
[----:B------:R-:W-:-:S03]  /*0540*/  IMAD.MOV.U32 R4, RZ, RZ, R15 ;  /* 0x000000ffff047224 */ /* 0x000fc600078e000f */
[----:B------:R-:W-:Y:S01]  /*0550*/  IADD3 R9, PT, PT, R5, -0x100000, RZ ;  /* 0xfff0000005097810 */ /* 0x000fe20007ffe0ff */
[----:B------:R-:W0:Y:S08]  /*0560*/  F2F.F32.F64 R18, R4 ;  /* 0x0000000400127310 */ /* 0x000e300000301000 */
[----:B0-----:R-:W0:Y:S08]  /*0570*/  MUFU.RSQ R18, R18 ;  /* 0x0000001200127308 */ /* 0x001e300000001400 */
[----:B0-----:R-:W0:Y:S02]  /*0580*/  F2F.F64.F32 R10, R18 ;  /* 0x00000012000a7310 */ /* 0x001e240000201800 */
[----:B0-----:R-:W-:-:S08]  /*0590*/  DMUL R12, R10, R10 ;  /* 0x0000000a0a0c7228 */ /* 0x001fd00000000000 */
[----:B------:R-:W-:-:S08]  /*05a0*/  DFMA R12, R8, -R12, 0.5 ;  /* 0x3fe00000080c742b */ /* 0x000fd0000000080c */
[----:B------:R-:W-:-:S08]  /*05b0*/  DFMA R12, R10, R12, R10 ;  /* 0x0000000c0a0c722b */ /* 0x000fd0000000000a */
[-C--:B------:R-:W-:Y:S02]  /*05c0*/  DMUL R10, R4, R12.reuse ;  /* 0x0000000c040a7228 */ /* 0x080fe40000000000 */
[----:B------:R-:W-:Y:S01]  /*05d0*/  DMUL R8, R8, R12 ;  /* 0x0000000c08087228 */ /* 0x000fe20000000000 */
[----:B------:R-:W-:Y:S02]  /*05e0*/  VIADD R17, R13, 0xfff00000 ;  /* 0xfff000000d117836 */ /* 0x000fe40000000000 */
[----:B------:R-:W-:-:S03]  /*05f0*/  IMAD.MOV.U32 R16, RZ, RZ, R12 ;  /* 0x000000ffff107224 */ /* 0x000fc600078e000c */
[----:B------:R-:W-:Y:S02]  /*0600*/  DFMA R14, -R10, R10, R4 ;  /* 0x0000000a0a0e722b */ /* 0x000fe40000000104 */
[----:B------:R-:W-:-:S06]  /*0610*/  DFMA R8, R12, -R8, 0.5 ;  /* 0x3fe000000c08742b */ /* 0x000fcc0000000808 */
[----:B------:R-:W-:Y:S02]  /*0620*/  DFMA R14, R14, R16, R10 ;  /* 0x000000100e0e722b */ /* 0x000fe4000000000a */
[----:B------:R-:W-:-:S06]  /*0630*/  DFMA R8, R16, R8, R16 ;  /* 0x000000081008722b */ /* 0x000fcc0000000010 */
[----:B------:R-:W-:-:S08]  /*0640*/  DFMA R4, -R14, R14, R4 ;  /* 0x0000000e0e04722b */ /* 0x000fd00000000104 */
[----:B------:R-:W-:-:S10]  /*0650*/  DFMA.RM R4, R4, R8, R14 ;  /* 0x000000080404722b */ /* 0x000fd4000000400e */
[----:B------:R-:W-:Y:S01]  /*0660*/  LEA R7, R7, R5, 0x13 ;  /* 0x0000000507077211 */ /* 0x000fe200078e98ff */
[----:B------:R-:W-:-:S07]  /*0670*/  IMAD.MOV.U32 R6, RZ, RZ, R4 ;  /* 0x000000ffff067224 */ /* 0x000fce00078e0004 */
.L_x_10:
[----:B------:R-:W-:Y:S01]  /*0680*/  IMAD.MOV.U32 R4, RZ, RZ, R6 ;  /* 0x000000ffff047224 */ /* 0x000fe200078e0006 */
[----:B------:R-:W-:Y:S01]  /*0690*/  MOV R6, R0 ;  /* 0x0000000000067202 */ /* 0x000fe20000000f00 */
[----:B------:R-:W-:Y:S02]  /*06a0*/  IMAD.MOV.U32 R5, RZ, RZ, R7 ;  /* 0x000000ffff057224 */ /* 0x000fe400078e0007 */
[----:B------:R-:W-:-:S04]  /*06b0*/  IMAD.MOV.U32 R7, RZ, RZ, 0x0 ;  /* 0x00000000ff077424 */ /* 0x000fc800078e00ff */
[----:B------:R-:W-:Y:S05]  /*06c0*/  RET.REL.NODEC R6 `(_Z16kernelFuncDoublePd) ;  /* 0xfffffff8064c7950 */ /* 0x000fea0003c3ffff */
        .weak           $__internal_3_$__cuda_sm20_dsqrt_rn_f64_mediumpath_v1
        .type           $__internal_3_$__cuda_sm20_dsqrt_rn_f64_mediumpath_v1,@function
        .size           $__internal_3_$__cuda_sm20_dsqrt_rn_f64_mediumpath_v1,($__internal_4_$__cuda_sm20_dsqrt_ru_f64 - $__internal_3_$__cuda_sm20_dsqrt_rn_f64_mediumpath_v1)
$__internal_3_$__cuda_sm20_dsqrt_rn_f64_mediumpath_v1:
[----:B------:R-:W-:Y:S01]  /*06d0*/  ISETP.GE.U32.AND P0, PT, R8, -0x3400000, PT ;  /* 0xfcc000000800780c */ /* 0x000fe20003f06070 */
[----:B------:R-:W-:Y:S01]  /*06e0*/  IMAD.MOV.U32 R6, RZ, RZ, R2 ;  /* 0x000000ffff067224 */ /* 0x000fe200078e0002 */
[----:B------:R-:W-:Y:S01]  /*06f0*/  MOV R7, R3 ;  /* 0x0000000300077202 */ /* 0x000fe20000000f00 */
[----:B------:R-:W-:Y:S02]  /*0700*/  IMAD.MOV.U32 R10, RZ, RZ, R12 ;  /* 0x000000ffff0a7224 */ /* 0x000fe400078e000c */
[----:B------:R-:W-:Y:S02]  /*0710*/  IMAD.MOV.U32 R2, RZ, RZ, R16 ;  /* 0x000000ffff027224 */ /* 0x000fe400078e0010 */
[----:B------:R-:W-:-:S06]  /*0720*/  IMAD.MOV.U32 R3, RZ, RZ, R17 ;  /* 0x000000ffff037224 */ /* 0x000fcc00078e0011 */
[----:B------:R-:W-:Y:S05]  /*0730*/  @!P0 BRA `(.L_x_12) ;  /* 0x0000000000208947 */ /* 0x000fea0003800000 */
[----:B------:R-:W-:-:S10]  /*0740*/  DFMA.RM R2, R2, R10, R14 ;  /* 0x0000000a0202722b */ /* 0x000fd4000000400e */
[----:B------:R-:W-:-:S04]  /*0750*/  IADD3 R8, P0, PT, R2, 0x1, RZ ;  /* 0x0000000102087810 */ /* 0x000fc80007f1e0ff */
[----:B------:R-:W-:-:S06]  /*0760*/  IADD3.X R9, PT, PT, RZ, R3, RZ, P0, !PT ;  /* 0x00000003ff097210 */ /* 0x000fcc00007fe4ff */
[----:B------:R-:W-:-:S08]  /*0770*/  DFMA.RP R6, -R2, R8, R6 ;  /* 0x000000080206722b */ /* 0x000fd00000008106 */
[----:B------:R-:W-:-:S06]  /*0780*/  DSETP.GT.AND P0, PT, R6, RZ, PT ;  /* 0x000000ff0600722a */ /* 0x000fcc0003f04000 */
[----:B------:R-:W-:Y:S02]  /*0790*/  FSEL R2, R8, R2, P0 ;  /* 0x0000000208027208 */ /* 0x000fe40000000000 */
[----:B------:R-:W-:Y:S01]  /*07a0*/  FSEL R3, R9, R3, P0 ;  /* 0x0000000309037208 */ /* 0x000fe20000000000 */
[----:B------:R-:W-:Y:S06]  /*07b0*/  BRA `(.L_x_13) ;  /* 0x0000000000647947 */ /* 0x000fec0003800000 */
.L_x_12:
[----:B------:R-:W-:-:S14]  /*07c0*/  DSETP.NE.AND P0, PT, R6, RZ, PT ;  /* 0x000000ff0600722a */ /* 0x000fdc0003f05000 */
[----:B------:R-:W-:Y:S05]  /*07d0*/  @!P0 BRA `(.L_x_14) ;  /* 0x0000000000588947 */ /* 0x000fea0003800000 */
[----:B------:R-:W-:-:S13]  /*07e0*/  ISETP.GE.AND P0, PT, R7, RZ, PT ;  /* 0x000000ff0700720c */ /* 0x000fda0003f06270 */
[----:B------:R-:W-:Y:S02]  /*07f0*/  @!P0 IMAD.MOV.U32 R2, RZ, RZ, 0x0 ;  /* 0x00000000ff028424 */ /* 0x000fe400078e00ff */
[----:B------:R-:W-:Y:S01]  /*0800*/  @!P0 IMAD.MOV.U32 R3, RZ, RZ, -0x80000 ;  /* 0xfff80000ff038424 */ /* 0x000fe200078e00ff */
[----:B------:R-:W-:Y:S06]  /*0810*/  @!P0 BRA `(.L_x_13) ;  /* 0x00000000004c8947 */ /* 0x000fec0003800000 */
[----:B------:R-:W-:-:S13]  /*0820*/  ISETP.GT.AND P0, PT, R7, 0x7fefffff, PT ;  /* 0x7fefffff0700780c */ /* 0x000fda0003f04270 */
[----:B------:R-:W-:Y:S05]  /*0830*/  @P0 BRA `(.L_x_14) ;  /* 0x0000000000400947 */ /* 0x000fea0003800000 */
[----:B------:R-:W-:Y:S01]  /*0840*/  DMUL R2, R6, 8.11296384146066816958e+31 ;  /* 0x4690000006027828 */ /* 0x000fe20000000000 */
[----:B------:R-:W-:Y:S01]  /*0850*/  IMAD.MOV.U32 R10, RZ, RZ, 0x0 ;  /* 0x00000000ff0a7424 */ /* 0x000fe200078e00ff */
[----:B------:R-:W-:Y:S01]  /*0860*/  MOV R6, RZ ;  /* 0x000000ff00067202 */ /* 0x000fe20000000f00 */
[----:B------:R-:W-:-:S03]  /*0870*/  IMAD.MOV.U32 R11, RZ, RZ, 0x3fd80000 ;  /* 0x3fd80000ff0b7424 */ /* 0x000fc600078e00ff */
[----:B------:R-:W0:Y:S02]  /*0880*/  MUFU.RSQ64H R7, R3 ;  /* 0x0000000300077308 */ /* 0x000e240000001c00 */
[----:B0-----:R-:W-:-:S08]  /*0890*/  DMUL R8, R6, R6 ;  /* 0x0000000606087228 */ /* 0x001fd00000000000 */
[----:B------:R-:W-:-:S08]  /*08a0*/  DFMA R8, R2, -R8, 1 ;  /* 0x3ff000000208742b */ /* 0x000fd00000000808 */
[----:B------:R-:W-:Y:S02]  /*08b0*/  DFMA R10, R8, R10, 0.5 ;  /* 0x3fe00000080a742b */ /* 0x000fe4000000000a */
[----:B------:R-:W-:-:S08]  /*08c0*/  DMUL R8, R6, R8 ;  /* 0x0000000806087228 */ /* 0x000fd00000000000 */
[----:B------:R-:W-:-:S08]  /*08d0*/  DFMA R8, R10, R8, R6 ;  /* 0x000000080a08722b */ /* 0x000fd00000000006 */
[----:B------:R-:W-:Y:S02]  /*08e0*/  DMUL R6, R2, R8 ;  /* 0x0000000802067228 */ /* 0x000fe40000000000 */
[----:B------:R-:W-:-:S06]  /*08f0*/  IADD3 R9, PT, PT, R9, -0x100000, RZ ;  /* 0xfff0000009097810 */ /* 0x000fcc0007ffe0ff */
[----:B------:R-:W-:-:S08]  /*0900*/  DFMA R10, R6, -R6, R2 ;  /* 0x80000006060a722b */ /* 0x000fd00000000002 */
[----:B------:R-:W-:-:S10]  /*0910*/  DFMA R2, R8, R10, R6 ;  /* 0x0000000a0802722b */ /* 0x000fd40000000006 */
[----:B------:R-:W-:Y:S01]  /*0920*/  VIADD R3, R3, 0xfcb00000 ;  /* 0xfcb0000003037836 */ /* 0x000fe20000000000 */
[----:B------:R-:W-:Y:S06]  /*0930*/  BRA `(.L_x_13) ;  /* 0x0000000000047947 */ /* 0x000fec0003800000 */
.L_x_14:
[----:B------:R-:W-:-:S11]  /*0940*/  DADD R2, R6, R6 ;  /* 0x0000000006027229 */ /* 0x000fd60000000006 */
.L_x_13:
[----:B------:R-:W-:Y:S01]  /*0950*/  IMAD.MOV.U32 R6, RZ, RZ, R2 ;  /* 0x000000ffff067224 */ /* 0x000fe200078e0002 */
[----:B------:R-:W-:Y:S01]  /*0960*/  MOV R7, R3 ;  /* 0x0000000300077202 */ /* 0x000fe20000000f00 */
[----:B------:R-:W-:Y:S02]  /*0970*/  IMAD.MOV.U32 R2, RZ, RZ, R0 ;  /* 0x000000ffff027224 */ /* 0x000fe400078e0000 */
[----:B------:R-:W-:-:S04]  /*0980*/  IMAD.MOV.U32 R3, RZ, RZ, 0x0 ;  /* 0x00000000ff037424 */ /* 0x000fc800078e00ff */
[----:B------:R-:W-:Y:S05]  /*0990*/  RET.REL.NODEC R2 `(_Z16kernelFuncDoublePd) ;  /* 0xfffffff402987950 */ /* 0x000fea0003c3ffff */
        .weak           $__internal_4_$__cuda_sm20_dsqrt_ru_f64
        .type           $__internal_4_$__cuda_sm20_dsqrt_ru_f64,@function
        .size           $__internal_4_$__cuda_sm20_dsqrt_ru_f64,($__internal_5_$__cuda_sm20_dsqrt_rz_f64 - $__internal_4_$__cuda_sm20_dsqrt_ru_f64)
$__internal_4_$__cuda_sm20_dsqrt_ru_f64:
[----:B------:R-:W-:Y:S01]  /*09a0*/  SHF.L.U32 R2, R5, 0x1, RZ ;  /* 0x0000000105027819 */ /* 0x000fe200000006ff */
[--C-:B------:R-:W-:Y:S02]  /*09b0*/  IMAD.MOV.U32 R3, RZ, RZ, R5.reuse ;  /* 0x000000ffff037224 */ /* 0x100fe400078e0005 */
[----:B------:R-:W-:Y:S01]  /*09c0*/  IMAD.MOV.U32 R8, RZ, RZ, R4 ;  /* 0x000000ffff087224 */ /* 0x000fe200078e0004 */
[----:B------:R-:W-:Y:S02]  /*09d0*/  LEA.HI R9, R2, 0xffffffff, RZ, 0xb ;  /* 0xffffffff02097811 */ /* 0x000fe400078f58ff */
[----:B------:R-:W-:Y:S02]  /*09e0*/  SHF.R.U32.HI R2, RZ, 0x1f, R5 ;  /* 0x0000001fff027819 */ /* 0x000fe40000011605 */
[----:B------:R-:W-:-:S04]  /*09f0*/  ISETP.GT.U32.AND P0, PT, R9, 0x7fd, PT ;  /* 0x000007fd0900780c */ /* 0x000fc80003f04070 */
[----:B------:R-:W-:-:S13]  /*0a00*/  ISETP.NE.OR P0, PT, R2, RZ, P0 ;  /* 0x000000ff0200720c */ /* 0x000fda0000705670 */
[----:B------:R-:W-:Y:S05]  /*0a10*/  @!P0 BRA `(.L_x_15) ;  /* 0x0000000000448947 */ /* 0x000fea0003800000 */
[----:B------:R-:W-:-:S14]  /*0a20*/  DSETP.GEU.AND P0, PT, R4, RZ, PT ;  /* 0x000000ff0400722a */ /* 0x000fdc0003f0e000 */
[----:B------:R-:W-:Y:S01]  /*0a30*/  @!P0 MOV R2, 0x0 ;  /* 0x0000000000028802 */ /* 0x000fe20000000f00 */
        /* <DEDUP_REMOVED lines=13> */
[----:B------:R-:W-:Y:S01]  /*0b10*/  MOV R8, R2 ;  /* 0x0000000200087202 */ /* 0x000fe20000000f00 */
[----:B------:R-:W-:Y:S06]  /*0b20*/  BRA `(.L_x_17) ;  /* 0x0000000000047947 */ /* 0x000fec0003800000 */
.L_x_15:
[----:B------:R-:W-:-:S07]  /*0b30*/  IMAD.MOV.U32 R4, RZ, RZ, RZ ;  /* 0x000000ffff047224 */ /* 0x000fce00078e00ff */
.L_x_17:
[----:B------:R-:W-:-:S05]  /*0b40*/  LOP3.LUT R5, R9, 0xfffffffe, RZ, 0xc0, !PT ;  /* 0xfffffffe09057812 */ /* 0x000fca00078ec0ff */
[C---:B------:R-:W-:Y:S01]  /*0b50*/  VIADD R2, R5.reuse, 0xfffffc02 ;  /* 0xfffffc0205027836 */ /* 0x040fe20000000000 */
[----:B------:R-:W-:-:S03]  /*0b60*/  IADD3 R5, PT, PT, R5, -0x3fe, -R4 ;  /* 0xfffffc0205057810 */ /* 0x000fc60007ffe804 */
[----:B------:R-:W-:Y:S01]  /*0b70*/  IMAD R3, R2, -0x100000, R3 ;  /* 0xfff0000002037824 */ /* 0x000fe200078e0203 */
[----:B------:R-:W-:-:S03]  /*0b80*/  MOV R2, R8 ;  /* 0x0000000800027202 */ /* 0x000fc60000000f00 */
[----:B------:R-:W-:Y:S01]  /*0b90*/  VIADD R9, R3, 0xfff00000 ;  /* 0xfff0000003097836 */ /* 0x000fe20000000000 */
        /* <DEDUP_REMOVED lines=8> */
[----:B------:R-:W-:Y:S01]  /*0c20*/  VIADD R17, R13, 0xfff00000 ;  /* 0xfff000000d117836 */ /* 0x000fe20000000000 */
[----:B------:R-:W-:-:S04]  /*0c30*/  MOV R16, R12 ;  /* 0x0000000c00107202 */ /* 0x000fc80000000f00 */
[----:B------:R-:W-:Y:S02]  /*0c40*/  DFMA R14, -R10, R10, R2 ;  /* 0x0000000a0a0e722b */ /* 0x000fe40000000102 */
[----:B------:R-:W-:-:S06]  /*0c50*/  DFMA R8, R12, -R8, 0.5 ;  /* 0x3fe000000c08742b */ /* 0x000fcc0000000808 */
[----:B------:R-:W-:Y:S02]  /*0c60*/  DFMA R14, R14, R16, R10 ;  /* 0x000000100e0e722b */ /* 0x000fe4000000000a */
[----:B------:R-:W-:-:S06]  /*0c70*/  DFMA R8, R16, R8, R16 ;  /* 0x000000081008722b */ /* 0x000fcc0000000010 */
[----:B------:R-:W-:-:S08]  /*0c80*/  DFMA R2, -R14, R14, R2 ;  /* 0x0000000e0e02722b */ /* 0x000fd00000000102 */
[----:B------:R-:W-:-:S10]  /*0c90*/  DFMA.RP R2, R2, R8, R14 ;  /* 0x000000080202722b */ /* 0x000fd4000000800e */
[----:B------:R-:W-:-:S07]  /*0ca0*/  IMAD R3, R5, 0x80000, R3 ;  /* 0x0008000005037824 */ /* 0x000fce00078e0203 */
.L_x_16:
[----:B------:R-:W-:Y:S01]  /*0cb0*/  IMAD.MOV.U32 R4, RZ, RZ, R2 ;  /* 0x000000ffff047224 */ /* 0x000fe200078e0002 */
[----:B------:R-:W-:Y:S01]  /*0cc0*/  MOV R5, R3 ;  /* 0x0000000300057202 */ /* 0x000fe20000000f00 */
[----:B------:R-:W-:Y:S02]  /*0cd0*/  IMAD.MOV.U32 R2, RZ, RZ, R0 ;  /* 0x000000ffff027224 */ /* 0x000fe400078e0000 */
[----:B------:R-:W-:-:S04]  /*0ce0*/  IMAD.MOV.U32 R3, RZ, RZ, 0x0 ;  /* 0x00000000ff037424 */ /* 0x000fc800078e00ff */
[----:B------:R-:W-:Y:S05]  /*0cf0*/  RET.REL.NODEC R2 `(_Z16kernelFuncDoublePd) ;  /* 0xfffffff002c07950 */ /* 0x000fea0003c3ffff */
        .weak           $__internal_5_$__cuda_sm20_dsqrt_rz_f64
        .type           $__internal_5_$__cuda_sm20_dsqrt_rz_f64,@function
        .size           $__internal_5_$__cuda_sm20_dsqrt_rz_f64,($__internal_6_$__cuda_sm20_rcp_rz_f64 - $__internal_5_$__cuda_sm20_dsqrt_rz_f64)
$__internal_5_$__cuda_sm20_dsqrt_rz_f64:
        /* <DEDUP_REMOVED lines=25> */
.L_x_18:
[----:B------:R-:W-:-:S07]  /*0e90*/  IMAD.MOV.U32 R6, RZ, RZ, RZ ;  /* 0x000000ffff067224 */ /* 0x000fce00078e00ff */
.L_x_20:
        /* <DEDUP_REMOVED lines=21> */
[----:B------:R-:W-:-:S10]  /*0ff0*/  DFMA.RZ R4, R4, R8, R14 ;  /* 0x000000080404722b */ /* 0x000fd4000000c00e */
[----:B------:R-:W-:-:S07]  /*1000*/  IMAD R5, R7, 0x80000, R5 ;  /* 0x0008000007057824 */ /* 0x000fce00078e0205 */
.L_x_19:
[----:B------:R-:W-:Y:S01]  /*1010*/  IMAD.MOV.U32 R6, RZ, RZ, R4 ;  /* 0x000000ffff067224 */ /* 0x000fe200078e0004 */
[----:B------:R-:W-:Y:S01]  /*1020*/  MOV R7, R5 ;  /* 0x0000000500077202 */ /* 0x000fe20000000f00 */
[----:B------:R-:W-:Y:S02]  /*1030*/  IMAD.MOV.U32 R4, RZ, RZ, R0 ;  /* 0x000000ffff047224 */ /* 0x000fe400078e0000 */
[----:B------:R-:W-:-:S04]  /*1040*/  IMAD.MOV.U32 R5, RZ, RZ, 0x0 ;  /* 0x00000000ff057424 */ /* 0x000fc800078e00ff */
[----:B------:R-:W-:Y:S05]  /*1050*/  RET.REL.NODEC R4 `(_Z16kernelFuncDoublePd) ;  /* 0xffffffec04e87950 */ /* 0x000fea0003c3ffff */
        .weak           $__internal_6_$__cuda_sm20_rcp_rz_f64
        .type           $__internal_6_$__cuda_sm20_rcp_rz_f64,@function
        .size           $__internal_6_$__cuda_sm20_rcp_rz_f64,(.L_x_34 - $__internal_6_$__cuda_sm20_rcp_rz_f64)
$__internal_6_$__cuda_sm20_rcp_rz_f64:
[----:B------:R-:W-:Y:S01]  /*1060*/  SHF.L.U32 R2, R5, 0x1, RZ ;  /* 0x0000000105027819 */ /* 0x000fe200000006ff */
[----:B------:R-:W-:Y:S01]  /*1070*/  IMAD.MOV.U32 R11, RZ, RZ, R4 ;  /* 0x000000ffff0b7224 */ /* 0x000fe200078e0004 */
[----:B------:R-:W-:Y:S02]  /*1080*/  MOV R8, R5 ;  /* 0x0000000500087202 */ /* 0x000fe40000000f00 */
[----:B------:R-:W-:-:S05]  /*1090*/  SHF.R.U32.HI R2, RZ, 0x15, R2 ;  /* 0x00000015ff027819 */ /* 0x000fca0000011602 */
[----:B------:R-:W-:-:S05]  /*10a0*/  VIADD R3, R2, 0xffffffff ;  /* 0xffffffff02037836 */ /* 0x000fca0000000000 */
[----:B------:R-:W-:-:S13]  /*10b0*/  ISETP.GT.U32.AND P0, PT, R3, 0x7fd, PT ;  /* 0x000007fd0300780c */ /* 0x000fda0003f04070 */
[----:B------:R-:W-:Y:S05]  /*10c0*/  @!P0 BRA `(.L_x_21) ;  /* 0x0000000000508947 */ /* 0x000fea0003800000 */
[----:B------:R-:W-:-:S14]  /*10d0*/  DSETP.GTU.AND P0, PT, |R4|, +INF , PT ;  /* 0x7ff000000400742a */ /* 0x000fdc0003f0c200 */
[----:B------:R-:W-:Y:S01]  /*10e0*/  @P0 LOP3.LUT R7, R5, 0x80000, RZ, 0xfc, !PT ;  /* 0x0008000005070812 */ /* 0x000fe200078efcff */
[----:B------:R-:W-:Y:S01]  /*10f0*/  @P0 IMAD.MOV.U32 R6, RZ, RZ, R11 ;  /* 0x000000ffff060224 */ /* 0x000fe200078e000b */
[----:B------:R-:W-:Y:S06]  /*1100*/  @P0 BRA `(.L_x_22) ;  /* 0x0000000000dc0947 */ /* 0x000fec0003800000 */
[----:B------:R-:W-:-:S14]  /*1110*/  DSETP.NEU.AND P0, PT, |R4|, +INF , PT ;  /* 0x7ff000000400742a */ /* 0x000fdc0003f0d200 */
[----:B------:R-:W-:Y:S01]  /*1120*/  @!P0 LOP3.LUT R7, R5, 0x80000000, RZ, 0xc0, !PT ;  /* 0x8000000005078812 */ /* 0x000fe200078ec0ff */
[----:B------:R-:W-:Y:S01]  /*1130*/  @!P0 IMAD.MOV.U32 R6, RZ, RZ, RZ ;  /* 0x000000ffff068224 */ /* 0x000fe200078e00ff */
[----:B------:R-:W-:Y:S06]  /*1140*/  @!P0 BRA `(.L_x_22) ;  /* 0x0000000000cc8947 */ /* 0x000fec0003800000 */
[----:B------:R-:W-:-:S14]  /*1150*/  DSETP.NEU.AND P0, PT, R4, RZ, PT ;  /* 0x000000ff0400722a */ /* 0x000fdc0003f0d000 */
[----:B------:R-:W-:-:S04]  /*1160*/  @!P0 LOP3.LUT R6, R5, 0x80000000, RZ, 0xc0, !PT ;  /* 0x8000000005068812 */ /* 0x000fc800078ec0ff */
[----:B------:R-:W-:Y:S02]  /*1170*/  @!P0 LOP3.LUT R7, R6, 0x7ff00000, RZ, 0xfc, !PT ;  /* 0x7ff0000006078812 */ /* 0x000fe400078efcff */
[----:B------:R-:W-:Y:S01]  /*1180*/  @!P0 MOV R6, RZ ;  /* 0x000000ff00068202 */ /* 0x000fe20000000f00 */
[----:B------:R-:W-:Y:S06]  /*1190*/  @!P0 BRA `(.L_x_22) ;  /* 0x0000000000b88947 */ /* 0x000fec0003800000 */
[----:B------:R-:W-:-:S13]  /*11a0*/  ISETP.GE.AND P0, PT, R3, RZ, PT ;  /* 0x000000ff0300720c */ /* 0x000fda0003f06270 */
[----:B------:R-:W-:Y:S01]  /*11b0*/  @!P0 DMUL R6, R4, 1.80143985094819840000e+16 ;  /* 0x4350000004068828 */ /* 0x000fe20000000000 */
[----:B------:R-:W-:Y:S02]  /*11c0*/  @!P0 IMAD.MOV.U32 R3, RZ, RZ, 0x36 ;  /* 0x00000036ff038424 */ /* 0x000fe400078e00ff */
[----:B------:R-:W-:-:S07]  /*11d0*/  @P0 IMAD.MOV.U32 R3, RZ, RZ, RZ ;  /* 0x000000ffff030224 */ /* 0x000fce00078e00ff */
[----:B------:R-:W-:Y:S01]  /*11e0*/  @!P0 IMAD.MOV.U32 R11, RZ, RZ, R6 ;  /* 0x000000ffff0b8224 */ /* 0x000fe200078e0006 */
[----:B------:R-:W-:Y:S01]  /*11f0*/  @!P0 MOV R8, R7 ;  /* 0x0000000700088202 */ /* 0x000fe20000000f00 */
[----:B------:R-:W-:Y:S06]  /*1200*/  BRA `(.L_x_23) ;  /* 0x0000000000047947 */ /* 0x000fec0003800000 */
.L_x_21:
[----:B------:R-:W-:-:S07]  /*1210*/  IMAD.MOV.U32 R3, RZ, RZ, RZ ;  /* 0x000000ffff037224 */ /* 0x000fce00078e00ff */
.L_x_23:
[----:B------:R-:W-:Y:S01]  /*1220*/  IADD3 R7, PT, PT, R2, -0x3ff, RZ ;  /* 0xfffffc0102077810 */ /* 0x000fe20007ffe0ff */
[----:B------:R-:W-:-:S04]  /*1230*/  IMAD.MOV.U32 R6, RZ, RZ, R11 ;  /* 0x000000ffff067224 */ /* 0x000fc800078e000b */
[----:B------:R-:W-:Y:S02]  /*1240*/  IMAD R7, R7, -0x100000, R8 ;  /* 0xfff0000007077824 */ /* 0x000fe400078e0208 */
[----:B------:R-:W-:Y:S02]  /*1250*/  IMAD.MOV.U32 R8, RZ, RZ, 0x1 ;  /* 0x00000001ff087424 */ /* 0x000fe400078e00ff */
[----:B------:R-:W0:Y:S04]  /*1260*/  MUFU.RCP64H R9, R7 ;  /* 0x0000000700097308 */ /* 0x000e280000001800 */
[----:B0-----:R-:W-:-:S08]  /*1270*/  DFMA R10, -R6, R8, 1 ;  /* 0x3ff00000060a742b */ /* 0x001fd00000000108 */
[-C--:B------:R-:W-:Y:S02]  /*1280*/  DFMA R12, R8, R10.reuse, R8 ;  /* 0x0000000a080c722b */ /* 0x080fe40000000008 */
[----:B------:R-:W-:-:S08]  /*1290*/  DMUL R14, R10, R10 ;  /* 0x0000000a0a0e7228 */ /* 0x000fd00000000000 */
[----:B------:R-:W-:-:S08]  /*12a0*/  DFMA R14, R12, R14, R12 ;  /* 0x0000000e0c0e722b */ /* 0x000fd0000000000c */
[-C--:B------:R-:W-:Y:S02]  /*12b0*/  DFMA R12, -R6, R14.reuse, 1 ;  /* 0x3ff00000060c742b */ /* 0x080fe4000000010e */
[----:B------:R-:W-:-:S06]  /*12c0*/  DFMA R8, R10, R14, R8 ;  /* 0x0000000e0a08722b */ /* 0x000fcc0000000008 */
[----:B------:R-:W-:Y:S02]  /*12d0*/  DFMA R12, R14, R12, R14 ;  /* 0x0000000c0e0c722b */ /* 0x000fe4000000000e */
[----:B------:R-:W-:-:S08]  /*12e0*/  DFMA R10, -R6, R8, 1 ;  /* 0x3ff00000060a742b */ /* 0x000fd00000000108 */
[----:B------:R-:W-:-:S10]  /*12f0*/  DFMA.RZ R6, R12, R10, R8 ;  /* 0x0000000a0c06722b */ /* 0x000fd4000000c008 */
[----:B------:R-:W-:-:S04]  /*1300*/  SHF.L.U32 R8, R7, 0x1, RZ ;  /* 0x0000000107087819 */ /* 0x000fc800000006ff */
[----:B------:R-:W-:-:S04]  /*1310*/  SHF.R.U32.HI R8, RZ, 0x15, R8 ;  /* 0x00000015ff087819 */ /* 0x000fc80000011608 */
[----:B------:R-:W-:-:S05]  /*1320*/  IADD3 R11, PT, PT, R3, R8, -R2 ;  /* 0x00000008030b7210 */ /* 0x000fca0007ffe802 */
[----:B------:R-:W-:-:S05]  /*1330*/  VIADD R2, R11, 0x3fe ;  /* 0x000003fe0b027836 */ /* 0x000fca0000000000 */
[----:B------:R-:W-:-:S13]  /*1340*/  ISETP.GT.U32.AND P0, PT, R2, 0x7fd, PT ;  /* 0x000007fd0200780c */ /* 0x000fda0003f04070 */
[----:B------:R-:W-:Y:S01]  /*1350*/  @!P0 IADD3 R3, PT, PT, R11, 0x3ff, -R8 ;  /* 0x000003ff0b038810 */ /* 0x000fe20007ffe808 */
[----:B------:R-:W-:-:S03]  /*1360*/  @!P0 IMAD.MOV.U32 R2, RZ, RZ, R6 ;  /* 0x000000ffff028224 */ /* 0x000fc600078e0006 */
[----:B------:R-:W-:Y:S01]  /*1370*/  @!P0 LEA R3, R3, R7, 0x14 ;  /* 0x0000000703038211 */ /* 0x000fe200078ea0ff */
[----:B------:R-:W-:Y:S06]  /*1380*/  @!P0 BRA `(.L_x_24) ;  /* 0x0000000000348947 */ /* 0x000fec0003800000 */
[----:B------:R-:W-:-:S13]  /*1390*/  ISETP.GT.AND P0, PT, R11, 0x3ff, PT ;  /* 0x000003ff0b00780c */ /* 0x000fda0003f04270 */
[----:B------:R-:W-:Y:S02]  /*13a0*/  @P0 IMAD.MOV.U32 R8, RZ, RZ, -0x1 ;  /* 0xffffffffff080424 */ /* 0x000fe400078e00ff */
[----:B------:R-:W-:Y:S01]  /*13b0*/  @P0 IMAD.MOV.U32 R9, RZ, RZ, 0x7fefffff ;  /* 0x7fefffffff090424 */ /* 0x000fe200078e00ff */
[----:B------:R-:W-:Y:S06]  /*13c0*/  @P0 BRA `(.L_x_25) ;  /* 0x00000000001c0947 */ /* 0x000fec0003800000 */
[----:B------:R-:W-:-:S13]  /*13d0*/  ISETP.GE.AND P0, PT, R11, -0x434, PT ;  /* 0xfffffbcc0b00780c */ /* 0x000fda0003f06270 */
[----:B------:R-:W-:Y:S02]  /*13e0*/  @P0 LOP3.LUT R2, R7, 0xfffff, RZ, 0xc0, !PT ;  /* 0x000fffff07020812 */ /* 0x000fe400078ec0ff */
[----:B------:R-:W-:Y:S02]  /*13f0*/  @!P0 CS2R R8, SRZ ;  /* 0x0000000000088805 */ /* 0x000fe4000001ff00 */
[----:B------:R-:W-:Y:S02]  /*1400*/  @P0 IADD3 R3, PT, PT, -R11, -0x3fe, RZ ;  /* 0xfffffc020b030810 */ /* 0x000fe40007ffe1ff */
[----:B------:R-:W-:-:S04]  /*1410*/  @P0 LOP3.LUT R2, R2, 0x100000, RZ, 0xfc, !PT ;  /* 0x0010000002020812 */ /* 0x000fc800078efcff */
[-CC-:B------:R-:W-:Y:S02]  /*1420*/  @P0 SHF.R.S64 R8, R6, R3.reuse, R2.reuse ;  /* 0x0000000306080219 */ /* 0x180fe40000001002 */
[----:B------:R-:W-:-:S07]  /*1430*/  @P0 SHF.R.S32.HI R9, RZ, R3, R2 ;  /* 0x00000003ff090219 */ /* 0x000fce0000011402 */
.L_x_25:
[----:B------:R-:W-:Y:S02]  /*1440*/  LOP3.LUT R3, R9, 0x80000000, R7, 0xf8, !PT ;  /* 0x8000000009037812 */ /* 0x000fe400078ef807 */
[----:B------:R-:W-:-:S07]  /*1450*/  MOV R2, R8 ;  /* 0x0000000800027202 */ /* 0x000fce0000000f00 */
.L_x_24:
[----:B------:R-:W-:Y:S02]  /*1460*/  IMAD.MOV.U32 R6, RZ, RZ, R2 ;  /* 0x000000ffff067224 */ /* 0x000fe400078e0002 */
[----:B------:R-:W-:-:S07]  /*1470*/  IMAD.MOV.U32 R7, RZ, RZ, R3 ;  /* 0x000000ffff077224 */ /* 0x000fce00078e0003 */
.L_x_22:
[----:B------:R-:W-:Y:S01]  /*1480*/  MOV R2, R0 ;  /* 0x0000000000027202 */ /* 0x000fe20000000f00 */
[----:B------:R-:W-:-:S04]  /*1490*/  IMAD.MOV.U32 R3, RZ, RZ, 0x0 ;  /* 0x00000000ff037424 */ /* 0x000fc800078e00ff */
[----:B------:R-:W-:Y:S05]  /*14a0*/  RET.REL.NODEC R2 `(_Z16kernelFuncDoublePd) ;  /* 0xffffffe802d47950 */ /* 0x000fea0003c3ffff */
.L_x_26:
        /* <DEDUP_REMOVED lines=13> */
.L_x_34:


//--------------------- .text._Z14kernelFuncHalfPd --------------------------
	.section	.text._Z14kernelFuncHalfPd,"ax",@progbits
	.align	128
        .global         _Z14kernelFuncHalfPd
        .type           _Z14kernelFuncHalfPd,@function
        .size           _Z14kernelFuncHalfPd,(.L_x_38 - _Z14kernelFuncHalfPd)
        .other          _Z14kernelFuncHalfPd,@"STO_CUDA_ENTRY STV_DEFAULT"
_Z14kernelFuncHalfPd:
.text._Z14kernelFuncHalfPd:
[----:B------:R-:W-:Y:S01]  /*0000*/  LDC R1, c[0x0][0x37c] ;  /* 0x0000df00ff017b82 */ /* 0x000fe20000000800 */
[----:B------:R-:W-:Y:S05]  /*0010*/  EXIT ;  /* 0x000000000000794d */ /* 0x000fea0003800000 */
.L_x_27:
        /* <DEDUP_REMOVED lines=14> */
.L_x_38:


//--------------------- .nv.global.init           --------------------------
	.section	.nv.global.init,"aw",@progbits
	.align	4
.nv.global.init:
	.type		__cudart_i2opi_f,@object
	.size		__cudart_i2opi_f,(.L_0 - __cudart_i2opi_f)
__cudart_i2opi_f:
        /*0000*/ 	.byte	0x41, 0x90, 0x43, 0x3c, 0x99, 0x95, 0x62, 0xdb, 0xc0, 0xdd, 0x34, 0xf5, 0xd1, 0x57, 0x27, 0xfc
        /*0010*/ 	.byte	0x29, 0x15, 0x44, 0x4e, 0x6e, 0x83, 0xf9, 0xa2
.L_0:


//--------------------- .nv.shared.reserved.0     --------------------------
	.section	.nv.shared.reserved.0,"aw",@nobits
	.weak		__nv_reservedSMEM_offset_0_alias
	.size		__nv_reservedSMEM_offset_0_alias, 0, 64
	.other		__nv_reservedSMEM_offset_0_alias,@"STO_CUDA_RESERVED_SHARED STV_DEFAULT"
__nv_reservedSMEM_offset_0_alias:
	.zero		0
	.zero		64


//--------------------- .nv.constant0._Z19kernelFuncTypecastsv --------------------------
	.section	.nv.constant0._Z19kernelFuncTypecastsv,"a",@progbits
	.sectionflags	@""
	.align	4
.nv.constant0._Z19kernelFuncTypecastsv:
	.zero		896


//--------------------- .nv.constant0._Z15kernelFuncFloatPf --------------------------
	.section	.nv.constant0._Z15kernelFuncFloatPf,"a",@progbits
	.sectionflags	@""
	.align	4
.nv.constant0._Z15kernelFuncFloatPf:
	.zero		904


//--------------------- .nv.constant0._Z16kernelFuncDoublePd --------------------------
	.section	.nv.constant0._Z16kernelFuncDoublePd,"a",@progbits
	.sectionflags	@""
	.align	4
.nv.constant0._Z16kernelFuncDoublePd:
	.zero		904


//--------------------- .nv.constant0._Z14kernelFuncHalfPd --------------------------
	.section	.nv.constant0._Z14kernelFuncHalfPd,"a",@progbits
	.sectionflags	@""
	.align	4
.nv.constant0._Z14kernelFuncHalfPd:
	.zero		904


//--------------------- SYMBOLS --------------------------

	.type		.nv.reservedSmem.offset0,@object
	.size		.nv.reservedSmem.offset0,0x4
